// auto-generated by cutlass_sweep.gemm — config: {"arch": "sm_90", "cluster_m": 1, "cluster_n": 4, "dtype": "e4m3", "dtype_b": "e4m3", "layout": "nt", "stages": 0, "tile_k": 64, "tile_m": 64, "tile_n": 256}
#include "cutlass/cutlass.h"
#include "cutlass/gemm/collective/collective_builder.hpp"
#include "cutlass/gemm/device/gemm_universal_adapter.h"
#include "cutlass/gemm/kernel/gemm_universal.hpp"
#include "cutlass/epilogue/collective/collective_builder.hpp"

using ElemA = cutlass::float_e4m3_t;
using ElemB = cutlass::float_e4m3_t;
using ElemCD = cutlass::float_e4m3_t;
using Acc  = float;
using TileShape    = cute::Shape<cute::_64, cute::_256, cute::_64>;
using ClusterShape = cute::Shape<cute::_1, cute::_4, cute::_1>;

using CollectiveEpilogue = typename cutlass::epilogue::collective::CollectiveBuilder<
    cutlass::arch::Sm90, cutlass::arch::OpClassTensorOp,
    TileShape, ClusterShape,
    cutlass::epilogue::collective::EpilogueTileAuto,
    Acc, Acc,
    ElemCD, cutlass::layout::RowMajor, 128 / cutlass::sizeof_bits<ElemCD>::value,
    ElemCD, cutlass::layout::RowMajor, 128 / cutlass::sizeof_bits<ElemCD>::value,
    cutlass::epilogue::collective::EpilogueScheduleAuto
  >::CollectiveOp;

using CollectiveMainloop = typename cutlass::gemm::collective::CollectiveBuilder<
    cutlass::arch::Sm90, cutlass::arch::OpClassTensorOp,
    ElemA, cutlass::layout::RowMajor, 128 / cutlass::sizeof_bits<ElemA>::value,
    ElemB, cutlass::layout::ColumnMajor, 128 / cutlass::sizeof_bits<ElemB>::value,
    Acc,
    TileShape, ClusterShape,
    cutlass::gemm::collective::StageCountAutoCarveout<static_cast<int>(sizeof(typename CollectiveEpilogue::SharedStorage))>,
    cutlass::gemm::collective::KernelScheduleAuto
  >::CollectiveOp;

using GemmKernel = cutlass::gemm::kernel::GemmUniversal<
    cute::Shape<int,int,int,int>,
    CollectiveMainloop,
    CollectiveEpilogue
>;
using Gemm = cutlass::gemm::device::GemmUniversalAdapter<GemmKernel>;

// Force the device kernel symbol into the cubin without needing a host main.
auto* _anchor = &cutlass::device_kernel<GemmKernel>;


// ===== COMPILED SASS (sm_90a) =====

	.target	sm_90a

	.elftype	@"ET_EXEC"


//--------------------- .note.nv.tkinfo           --------------------------
	.section	.note.nv.tkinfo,"",@"SHT_NOTE"
	.sectionflags	@"SHF_NOTE_NV_TKINFO"
	.tkinfo
        /*0018*/ 	.word	0x00000002
        /*0030*/ 	.string	""
        /*0030*/ 	.string	"ptxas"
        /*0030*/ 	.string	"Cuda compilation tools, release 13.0, V13.0.88"
        /*0030*/ 	.string	"Build cuda_13.0.r13.0/compiler.36424714_0"
        /*0030*/ 	.string	"-arch sm_90a -m 64 "



//--------------------- .note.nv.cuinfo           --------------------------
	.section	.note.nv.cuinfo,"",@"SHT_NOTE"
	.sectionflags	@"SHF_NOTE_NV_CUINFO"
        /*0018*/ 	.short	0x0002
        /*001a*/ 	.short	0x005a
        /*001c*/ 	.short	0x0082
	.zero		2


//--------------------- .nv.info                  --------------------------
	.section	.nv.info,"",@"SHT_CUDA_INFO"
	.align	4


	//----- nvinfo : EIATTR_REGCOUNT
	.align		4
        /*0000*/ 	.byte	0x04, 0x2f
        /*0002*/ 	.short	(.L_12 - .L_11)
	.align		4
.L_11:
        /*0004*/ 	.word	index@(_ZN7cutlass13device_kernelINS_4gemm6kernel13GemmUniversalIN4cute5tupleIJiiiiEEENS1_10collective13CollectiveMmaINS1_37MainloopSm90TmaGmmaWarpSpecializedFP8ILi11ENS5_IJNS4_1CILi1EEENSA_ILi4EEESB_EEENS1_32KernelTmaWarpSpecializedPingpongEEENS5_IJNSA_ILi64EEENSA_ILi256EEESG_EEENS_12float_e4m3_tENS5_IJlSB_lEEESJ_SK_NS4_8TiledMMAINS4_8MMA_AtomIJNS4_4SM904GMMA31MMA_64x256x32_F32E4M3E4M3_SS_TNILNSO_7ScaleInE1ELSQ_1EEEEEENS4_6LayoutINS5_IJSB_SB_SB_EEENS5_IJNSA_ILi0EEESV_SV_EEEEENS5_IJNS4_10UnderscoreESY_SY_EEEEENS4_23SM90_TMA_LOAD_MULTICASTENS4_14ComposedLayoutINS4_7SwizzleILi2ELi4ELi3EEENS4_18smem_ptr_flag_bitsILi8EEENST_INS5_IJNSA_ILi8EEESG_EEENS5_IJSG_SB_EEEEEEEvNS4_8identityENS4_13SM90_TMA_LOADES1B_vS1C_EENS_8epilogue10collective6detail29Sm90TmaWarpSpecializedAdapterINS1G_15DefaultEpilogueISJ_SK_SK_NS1F_6thread17LinearCombinationISJ_Li1EffLNS1K_9ScaleType4KindE0ELNS_15FloatRoundStyleE2ESJ_EENS1_15EpilogueDefaultEEEEEvvEEEEvNT_6ParamsE)
        /*0008*/ 	.word	0x000000a8


	//----- nvinfo : EIATTR_FRAME_SIZE
	.align		4
.L_12:
        /*000c*/ 	.byte	0x04, 0x11
        /*000e*/ 	.short	(.L_14 - .L_13)
	.align		4
.L_13:
        /*0010*/ 	.word	index@(_ZN7cutlass13device_kernelINS_4gemm6kernel13GemmUniversalIN4cute5tupleIJiiiiEEENS1_10collective13CollectiveMmaINS1_37MainloopSm90TmaGmmaWarpSpecializedFP8ILi11ENS5_IJNS4_1CILi1EEENSA_ILi4EEESB_EEENS1_32KernelTmaWarpSpecializedPingpongEEENS5_IJNSA_ILi64EEENSA_ILi256EEESG_EEENS_12float_e4m3_tENS5_IJlSB_lEEESJ_SK_NS4_8TiledMMAINS4_8MMA_AtomIJNS4_4SM904GMMA31MMA_64x256x32_F32E4M3E4M3_SS_TNILNSO_7ScaleInE1ELSQ_1EEEEEENS4_6LayoutINS5_IJSB_SB_SB_EEENS5_IJNSA_ILi0EEESV_SV_EEEEENS5_IJNS4_10UnderscoreESY_SY_EEEEENS4_23SM90_TMA_LOAD_MULTICASTENS4_14ComposedLayoutINS4_7SwizzleILi2ELi4ELi3EEENS4_18smem_ptr_flag_bitsILi8EEENST_INS5_IJNSA_ILi8EEESG_EEENS5_IJSG_SB_EEEEEEEvNS4_8identityENS4_13SM90_TMA_LOADES1B_vS1C_EENS_8epilogue10collective6detail29Sm90TmaWarpSpecializedAdapterINS1G_15DefaultEpilogueISJ_SK_SK_NS1F_6thread17LinearCombinationISJ_Li1EffLNS1K_9ScaleType4KindE0ELNS_15FloatRoundStyleE2ESJ_EENS1_15EpilogueDefaultEEEEEvvEEEEvNT_6ParamsE)
        /*0014*/ 	.word	0x00000118


	//----- nvinfo : EIATTR_MIN_STACK_SIZE
	.align		4
.L_14:
        /*0018*/ 	.byte	0x04, 0x12
        /*001a*/ 	.short	(.L_16 - .L_15)
	.align		4
.L_15:
        /*001c*/ 	.word	index@(_ZN7cutlass13device_kernelINS_4gemm6kernel13GemmUniversalIN4cute5tupleIJiiiiEEENS1_10collective13CollectiveMmaINS1_37MainloopSm90TmaGmmaWarpSpecializedFP8ILi11ENS5_IJNS4_1CILi1EEENSA_ILi4EEESB_EEENS1_32KernelTmaWarpSpecializedPingpongEEENS5_IJNSA_ILi64EEENSA_ILi256EEESG_EEENS_12float_e4m3_tENS5_IJlSB_lEEESJ_SK_NS4_8TiledMMAINS4_8MMA_AtomIJNS4_4SM904GMMA31MMA_64x256x32_F32E4M3E4M3_SS_TNILNSO_7ScaleInE1ELSQ_1EEEEEENS4_6LayoutINS5_IJSB_SB_SB_EEENS5_IJNSA_ILi0EEESV_SV_EEEEENS5_IJNS4_10UnderscoreESY_SY_EEEEENS4_23SM90_TMA_LOAD_MULTICASTENS4_14ComposedLayoutINS4_7SwizzleILi2ELi4ELi3EEENS4_18smem_ptr_flag_bitsILi8EEENST_INS5_IJNSA_ILi8EEESG_EEENS5_IJSG_SB_EEEEEEEvNS4_8identityENS4_13SM90_TMA_LOADES1B_vS1C_EENS_8epilogue10collective6detail29Sm90TmaWarpSpecializedAdapterINS1G_15DefaultEpilogueISJ_SK_SK_NS1F_6thread17LinearCombinationISJ_Li1EffLNS1K_9ScaleType4KindE0ELNS_15FloatRoundStyleE2ESJ_EENS1_15EpilogueDefaultEEEEEvvEEEEvNT_6ParamsE)
        /*0020*/ 	.word	0x00000118
.L_16:


//--------------------- .nv.compat                --------------------------
	.section	.nv.compat,"",@"SHT_CUDA_COMPAT_INFO"
	.align	4
        /*0000*/ 	.byte	0x02, 0x09, 0x01, 0x00, 0x02, 0x02, 0x04, 0x00, 0x02, 0x05, 0x05, 0x00, 0x03, 0x07, 0x01, 0x01
        /*0010*/ 	.byte	0x02, 0x03, 0x01, 0x00, 0x02, 0x06, 0x01, 0x00, 0x04, 0x0b, 0x08, 0x00, 0x00, 0x00, 0x00, 0x00
        /*0020*/ 	.byte	0x00, 0x00, 0x00, 0x00


//--------------------- .nv.info._ZN7cutlass13device_kernelINS_4gemm6kernel13GemmUniversalIN4cute5tupleIJiiiiEEENS1_10collective13CollectiveMmaINS1_37MainloopSm90TmaGmmaWarpSpecializedFP8ILi11ENS5_IJNS4_1CILi1EEENSA_ILi4EEESB_EEENS1_32KernelTmaWarpSpecializedPingpongEEENS5_IJNSA_ILi64EEENSA_ILi256EEESG_EEENS_12float_e4m3_tENS5_IJlSB_lEEESJ_SK_NS4_8TiledMMAINS4_8MMA_AtomIJNS4_4SM904GMMA31MMA_64x256x32_F32E4M3E4M3_SS_TNILNSO_7ScaleInE1ELSQ_1EEEEEENS4_6LayoutINS5_IJSB_SB_SB_EEENS5_IJNSA_ILi0EEESV_SV_EEEEENS5_IJNS4_10UnderscoreESY_SY_EEEEENS4_23SM90_TMA_LOAD_MULTICASTENS4_14ComposedLayoutINS4_7SwizzleILi2ELi4ELi3EEENS4_18smem_ptr_flag_bitsILi8EEENST_INS5_IJNSA_ILi8EEESG_EEENS5_IJSG_SB_EEEEEEEvNS4_8identityENS4_13SM90_TMA_LOADES1B_vS1C_EENS_8epilogue10collective6detail29Sm90TmaWarpSpecializedAdapterINS1G_15DefaultEpilogueISJ_SK_SK_NS1F_6thread17LinearCombinationISJ_Li1EffLNS1K_9ScaleType4KindE0ELNS_15FloatRoundStyleE2ESJ_EENS1_15EpilogueDefaultEEEEEvvEEEEvNT_6ParamsE --------------------------
	.section	.nv.info._ZN7cutlass13device_kernelINS_4gemm6kernel13GemmUniversalIN4cute5tupleIJiiiiEEENS1_10collective13CollectiveMmaINS1_37MainloopSm90TmaGmmaWarpSpecializedFP8ILi11ENS5_IJNS4_1CILi1EEENSA_ILi4EEESB_EEENS1_32KernelTmaWarpSpecializedPingpongEEENS5_IJNSA_ILi64EEENSA_ILi256EEESG_EEENS_12float_e4m3_tENS5_IJlSB_lEEESJ_SK_NS4_8TiledMMAINS4_8MMA_AtomIJNS4_4SM904GMMA31MMA_64x256x32_F32E4M3E4M3_SS_TNILNSO_7ScaleInE1ELSQ_1EEEEEENS4_6LayoutINS5_IJSB_SB_SB_EEENS5_IJNSA_ILi0EEESV_SV_EEEEENS5_IJNS4_10UnderscoreESY_SY_EEEEENS4_23SM90_TMA_LOAD_MULTICASTENS4_14ComposedLayoutINS4_7SwizzleILi2ELi4ELi3EEENS4_18smem_ptr_flag_bitsILi8EEENST_INS5_IJNSA_ILi8EEESG_EEENS5_IJSG_SB_EEEEEEEvNS4_8identityENS4_13SM90_TMA_LOADES1B_vS1C_EENS_8epilogue10collective6detail29Sm90TmaWarpSpecializedAdapterINS1G_15DefaultEpilogueISJ_SK_SK_NS1F_6thread17LinearCombinationISJ_Li1EffLNS1K_9ScaleType4KindE0ELNS_15FloatRoundStyleE2ESJ_EENS1_15EpilogueDefaultEEEEEvvEEEEvNT_6ParamsE,"",@"SHT_CUDA_INFO"
	.sectionflags	@""
	.align	4


	//----- nvinfo : EIATTR_CUDA_API_VERSION
	.align		4
        /*0000*/ 	.byte	0x04, 0x37
        /*0002*/ 	.short	(.L_18 - .L_17)
.L_17:
        /*0004*/ 	.word	0x00000082


	//----- nvinfo : EIATTR_KPARAM_INFO
	.align		4
.L_18:
        /*0008*/ 	.byte	0x04, 0x17
        /*000a*/ 	.short	(.L_20 - .L_19)
.L_19:
        /*000c*/ 	.word	0x00000000
        /*0010*/ 	.short	0x0000
        /*0012*/ 	.short	0x0070
        /*0014*/ 	.byte	0x00, 0xf0, 0x01, 0x10


	//----- nvinfo : EIATTR_SPARSE_MMA_MASK
	.align		4
.L_20:
        /*0018*/ 	.byte	0x03, 0x50
        /*001a*/ 	.short	0x0000


	//----- nvinfo : EIATTR_MAXREG_COUNT
	.align		4
        /*001c*/ 	.byte	0x03, 0x1b
        /*001e*/ 	.short	0x00a8


	//----- nvinfo : EIATTR_NUM_BARRIERS
	.align		4
        /*0020*/ 	.byte	0x02, 0x4c
        /*0022*/ 	.byte	0x01
	.zero		1


	//----- nvinfo : EIATTR_ANNOTATIONS
	.align		4
        /*0024*/ 	.byte	0x04, 0x55
        /*0026*/ 	.short	(.L_22 - .L_21)


	//   ....[0]....
.L_21:
        /*0028*/ 	.word	0x00000001
        /*002c*/ 	.byte	0xd0, 0x07, 0x00, 0x00, 0x01, 0x00, 0x00, 0x00, 0xd0, 0x0e, 0x00, 0x00, 0x01, 0x00, 0x00, 0x00
        /* <DEDUP_REMOVED lines=208> */
        /*0d3c*/ 	.byte	0xd0, 0x06, 0x01, 0x00, 0x01, 0x00, 0x00, 0x00, 0x20, 0x07, 0x01, 0x00


	//----- nvinfo : EIATTR_MERCURY_ISA_VERSION
	.align		4
.L_22:
        /*0d48*/ 	.byte	0x03, 0x5f
        /*0d4a*/ 	.short	0x0101


	//----- nvinfo : EIATTR_INT_WARP_WIDE_INSTR_OFFSETS
	.align		4
        /*0d4c*/ 	.byte	0x04, 0x31
        /*0d4e*/ 	.short	(.L_24 - .L_23)


	//   ....[0]....
.L_23:
        /*0d50*/ 	.word	0x00000690


	//   ....[1]....
        /*0d54*/ 	.word	0x000006a0


	//   ....[2]....
        /*0d58*/ 	.word	0x000006e0


	//   ....[3]....
        /*0d5c*/ 	.word	0x00000710


	//   ....[4]....
        /*0d60*/ 	.word	0x00000720


	//   ....[5]....
        /*0d64*/ 	.word	0x00000760


	//   ....[6]....
        /*0d68*/ 	.word	0x00000890


	//   ....[7]....
        /*0d6c*/ 	.word	0x000008c0


	//   ....[8]....
        /*0d70*/ 	.word	0x000056a0


	//----- nvinfo : EIATTR_COOP_GROUP_MASK_REGIDS
	.align		4
.L_24:
        /*0d74*/ 	.byte	0x04, 0x29
        /*0d76*/ 	.short	(.L_26 - .L_25)


	//   ....[0]....
.L_25:
        /*0d78*/ 	.word	0xffffffff


	//   ....[1]....
        /*0d7c*/ 	.word	0xffffffff


	//   ....[2]....
        /*0d80*/ 	.word	0xffffffff


	//   ....[3]....
        /*0d84*/ 	.word	0xffffffff


	//   ....[4]....
        /*0d88*/ 	.word	0xffffffff


	//   ....[5]....
        /*0d8c*/ 	.word	0xffffffff


	//   ....[6]....
        /*0d90*/ 	.word	0xffffffff


	//----- nvinfo : EIATTR_COOP_GROUP_INSTR_OFFSETS
	.align		4
.L_26:
        /*0d94*/ 	.byte	0x04, 0x28
        /*0d96*/ 	.short	(.L_28 - .L_27)


	//   ....[0]....
.L_27:
        /*0d98*/ 	.word	0x00000070


	//   ....[1]....
        /*0d9c*/ 	.word	0x00000090


	//   ....[2]....
        /*0da0*/ 	.word	0x00000190


	//   ....[3]....
        /*0da4*/ 	.word	0x000004c0


	//   ....[4]....
        /*0da8*/ 	.word	0x00000510


	//   ....[5]....
        /*0dac*/ 	.word	0x000005d0


	//   ....[6]....
        /*0db0*/ 	.word	0x00000a20


	//----- nvinfo : EIATTR_REG_RECONFIG
	.align		4
.L_28:
        /*0db4*/ 	.byte	0x01, 0x54
	.zero		2


	//----- nvinfo : EIATTR_MBARRIER_INSTR_OFFSETS
	.align		4
        /*0db8*/ 	.byte	0x04, 0x39
        /*0dba*/ 	.short	(.L_30 - .L_29)


	//   ....[0]....
.L_29:
        /*0dbc*/ 	.word	0x00000330
        /*0dc0*/ 	.word	0x000000ff
        /*0dc4*/ 	.word	0x00000000
        /*0dc8*/ 	.short	0x0100
        /*0dca*/ 	.byte	0x07
	.zero		1


	//   ....[1]....
        /*0dcc*/ 	.word	0x00000340
        /*0dd0*/ 	.word	0x000000ff
        /*0dd4*/ 	.word	0x00000058
        /*0dd8*/ 	.short	0x0100
        /*0dda*/ 	.byte	0x07
	.zero		1


	//   ....[2]....
        /*0ddc*/ 	.word	0x00000350
        /*0de0*/ 	.word	0x000000ff
        /*0de4*/ 	.word	0x00000008
        /*0de8*/ 	.short	0x0100
        /*0dea*/ 	.byte	0x07
	.zero		1


	//   ....[3]....
        /*0dec*/ 	.word	0x00000360
        /*0df0*/ 	.word	0x000000ff
        /*0df4*/ 	.word	0x00000060
        /*0df8*/ 	.short	0x0100
        /*0dfa*/ 	.byte	0x07
	.zero		1


	//   ....[4]....
        /*0dfc*/ 	.word	0x00000370
        /*0e00*/ 	.word	0x000000ff
        /*0e04*/ 	.word	0x00000010
        /*0e08*/ 	.short	0x0100
        /*0e0a*/ 	.byte	0x07
	.zero		1


	//   ....[5]....
        /*0e0c*/ 	.word	0x00000380
        /*0e10*/ 	.word	0x000000ff
        /*0e14*/ 	.word	0x00000068
        /*0e18*/ 	.short	0x0100
        /*0e1a*/ 	.byte	0x07
	.zero		1


	//   ....[6]....
        /*0e1c*/ 	.word	0x00000390
        /*0e20*/ 	.word	0x000000ff
        /*0e24*/ 	.word	0x00000018
        /*0e28*/ 	.short	0x0100
        /*0e2a*/ 	.byte	0x07
	.zero		1


	//   ....[7]....
        /*0e2c*/ 	.word	0x000003a0
        /*0e30*/ 	.word	0x000000ff
        /*0e34*/ 	.word	0x00000070
        /*0e38*/ 	.short	0x0100
        /*0e3a*/ 	.byte	0x07
	.zero		1


	//   ....[8]....
        /*0e3c*/ 	.word	0x000003b0
        /*0e40*/ 	.word	0x000000ff
        /*0e44*/ 	.word	0x00000020
        /*0e48*/ 	.short	0x0100
        /*0e4a*/ 	.byte	0x07
	.zero		1


	//   ....[9]....
        /*0e4c*/ 	.word	0x000003c0
        /*0e50*/ 	.word	0x000000ff
        /*0e54*/ 	.word	0x00000078
        /*0e58*/ 	.short	0x0100
        /*0e5a*/ 	.byte	0x07
	.zero		1


	//   ....[10]....
        /*0e5c*/ 	.word	0x000003d0
        /*0e60*/ 	.word	0x000000ff
        /*0e64*/ 	.word	0x00000028
        /*0e68*/ 	.short	0x0100
        /*0e6a*/ 	.byte	0x07
	.zero		1


	//   ....[11]....
        /*0e6c*/ 	.word	0x000003e0
        /*0e70*/ 	.word	0x000000ff
        /*0e74*/ 	.word	0x00000080
        /*0e78*/ 	.short	0x0100
        /*0e7a*/ 	.byte	0x07
	.zero		1


	//   ....[12]....
        /*0e7c*/ 	.word	0x000003f0
        /*0e80*/ 	.word	0x000000ff
        /*0e84*/ 	.word	0x00000030
        /*0e88*/ 	.short	0x0100
        /*0e8a*/ 	.byte	0x07
	.zero		1


	//   ....[13]....
        /*0e8c*/ 	.word	0x00000400
        /*0e90*/ 	.word	0x000000ff
        /*0e94*/ 	.word	0x00000088
        /*0e98*/ 	.short	0x0100
        /*0e9a*/ 	.byte	0x07
	.zero		1


	//   ....[14]....
        /*0e9c*/ 	.word	0x00000410
        /*0ea0*/ 	.word	0x000000ff
        /*0ea4*/ 	.word	0x00000038
        /*0ea8*/ 	.short	0x0100
        /*0eaa*/ 	.byte	0x07
	.zero		1


	//   ....[15]....
        /*0eac*/ 	.word	0x00000420
        /*0eb0*/ 	.word	0x000000ff
        /*0eb4*/ 	.word	0x00000090
        /*0eb8*/ 	.short	0x0100
        /*0eba*/ 	.byte	0x07
	.zero		1


	//   ....[16]....
        /*0ebc*/ 	.word	0x00000430
        /*0ec0*/ 	.word	0x000000ff
        /*0ec4*/ 	.word	0x00000040
        /*0ec8*/ 	.short	0x0100
        /*0eca*/ 	.byte	0x07
	.zero		1


	//   ....[17]....
        /*0ecc*/ 	.word	0x00000440
        /*0ed0*/ 	.word	0x000000ff
        /*0ed4*/ 	.word	0x00000098
        /*0ed8*/ 	.short	0x0100
        /*0eda*/ 	.byte	0x07
	.zero		1


	//   ....[18]....
        /*0edc*/ 	.word	0x00000450
        /*0ee0*/ 	.word	0x000000ff
        /*0ee4*/ 	.word	0x00000048
        /*0ee8*/ 	.short	0x0100
        /*0eea*/ 	.byte	0x07
	.zero		1


	//   ....[19]....
        /*0eec*/ 	.word	0x00000460
        /*0ef0*/ 	.word	0x000000ff
        /*0ef4*/ 	.word	0x000000a0
        /*0ef8*/ 	.short	0x0100
        /*0efa*/ 	.byte	0x07
	.zero		1


	//   ....[20]....
        /*0efc*/ 	.word	0x00000470
        /*0f00*/ 	.word	0x000000ff
        /*0f04*/ 	.word	0x00000050
        /*0f08*/ 	.short	0x0100
        /*0f0a*/ 	.byte	0x07
	.zero		1


	//   ....[21]....
        /*0f0c*/ 	.word	0x00000480
        /*0f10*/ 	.word	0x000000ff
        /*0f14*/ 	.word	0x000000a8
        /*0f18*/ 	.short	0x0100
        /*0f1a*/ 	.byte	0x07
	.zero		1


	//   ....[22]....
        /*0f1c*/ 	.word	0x00000900
        /*0f20*/ 	.word	0x000000ff
        /*0f24*/ 	.word	0x000000e0
        /*0f28*/ 	.short	0x0100
        /*0f2a*/ 	.byte	0x07
	.zero		1


	//   ....[23]....
        /*0f2c*/ 	.word	0x00000960
        /*0f30*/ 	.word	0x000000ff
        /*0f34*/ 	.word	0x000000e8
        /*0f38*/ 	.short	0x0100
        /*0f3a*/ 	.byte	0x07
	.zero		1


	//   ....[24]....
        /*0f3c*/ 	.word	0x000009a0
        /*0f40*/ 	.word	0x000000ff
        /*0f44*/ 	.word	0x000000c0
        /*0f48*/ 	.short	0x0100
        /*0f4a*/ 	.byte	0x0a
	.zero		1


	//   ....[25]....
        /*0f4c*/ 	.word	0x000009b0
        /*0f50*/ 	.word	0x000000ff
        /*0f54*/ 	.word	0x000000c8
        /*0f58*/ 	.short	0x0100
        /*0f5a*/ 	.byte	0x0a
	.zero		1


	//   ....[26]....
        /*0f5c*/ 	.word	0x000009c0
        /*0f60*/ 	.word	0x000000ff
        /*0f64*/ 	.word	0x000000d0
        /*0f68*/ 	.short	0x0100
        /*0f6a*/ 	.byte	0x0a
	.zero		1


	//   ....[27]....
        /*0f6c*/ 	.word	0x000009d0
        /*0f70*/ 	.word	0x000000ff
        /*0f74*/ 	.word	0x000000d8
        /*0f78*/ 	.short	0x0100
        /*0f7a*/ 	.byte	0x0a
	.zero		1


	//   ....[28]....
        /*0f7c*/ 	.word	0x00001880
        /*0f80*/ 	.word	0x000000ff
        /*0f84*/ 	.word	0xfffffff8
        /*0f88*/ 	.short	0x010a
        /*0f8a*/ 	.byte	0x11
	.zero		1


	//   ....[29]....
        /*0f8c*/ 	.word	0x00002260
        /*0f90*/ 	.word	0x000000ff
        /*0f94*/ 	.word	0x00000000
        /*0f98*/ 	.short	0x010a
        /*0f9a*/ 	.byte	0x06
	.zero		1


	//   ....[30]....
        /*0f9c*/ 	.word	0x000022a0
        /*0fa0*/ 	.word	0x000000ff
        /*0fa4*/ 	.word	0x00000000
        /*0fa8*/ 	.short	0x010a
        /*0faa*/ 	.byte	0x06
	.zero		1


	//   ....[31]....
        /*0fac*/ 	.word	0x00003480
        /*0fb0*/ 	.word	0x000000ff
        /*0fb4*/ 	.word	0x00000000
        /*0fb8*/ 	.short	0x010a
        /*0fba*/ 	.byte	0x09
	.zero		1


	//   ....[32]....
        /*0fbc*/ 	.word	0x000034c0
        /*0fc0*/ 	.word	0x000000ff
        /*0fc4*/ 	.word	0x00000000
        /*0fc8*/ 	.short	0x010a
        /*0fca*/ 	.byte	0x09
	.zero		1


	//   ....[33]....
        /*0fcc*/ 	.word	0x00004550
        /*0fd0*/ 	.word	0x000000e5
        /*0fd4*/ 	.word	0x00000000
        /*0fd8*/ 	.short	0x0101
        /*0fda*/ 	.byte	0x3f
	.zero		1


	//   ....[34]....
        /*0fdc*/ 	.word	0x00005600
        /*0fe0*/ 	.word	0x000000e3
        /*0fe4*/ 	.word	0x00000000
        /*0fe8*/ 	.short	0x0101
        /*0fea*/ 	.byte	0x1d
	.zero		1


	//   ....[35]....
        /*0fec*/ 	.word	0x00005760
        /*0ff0*/ 	.word	0x00000018
        /*0ff4*/ 	.word	0x00000000
        /*0ff8*/ 	.short	0x0101
        /*0ffa*/ 	.byte	0x3f
	.zero		1


	//   ....[36]....
        /*0ffc*/ 	.word	0x00005810
        /*1000*/ 	.word	0x000000ff
        /*1004*/ 	.word	0x00000008
        /*1008*/ 	.short	0x010a
        /*100a*/ 	.byte	0x11
	.zero		1


	//   ....[37]....
        /*100c*/ 	.word	0x0000ea00
        /*1010*/ 	.word	0x00000003
        /*1014*/ 	.word	0x00000000
        /*1018*/ 	.short	0x0101
        /*101a*/ 	.byte	0x1d
	.zero		1


	//   ....[38]....
        /*101c*/ 	.word	0x0000f440
        /*1020*/ 	.word	0x0000000b
        /*1024*/ 	.word	0x00000058
        /*1028*/ 	.short	0x010a
        /*102a*/ 	.byte	0x3f
	.zero		1


	//   ....[39]....
        /*102c*/ 	.word	0x0000f810
        /*1030*/ 	.word	0x00000005
        /*1034*/ 	.word	0x000000e8
        /*1038*/ 	.short	0x0101
        /*103a*/ 	.byte	0x3f
	.zero		1


	//   ....[40]....
        /*103c*/ 	.word	0x00010020
        /*1040*/ 	.word	0x00000007
        /*1044*/ 	.word	0x00000000
        /*1048*/ 	.short	0x010a
        /*104a*/ 	.byte	0x3f
	.zero		1


	//   ....[41]....
        /*104c*/ 	.word	0x000100a0
        /*1050*/ 	.word	0x00000008
        /*1054*/ 	.word	0x00000000
        /*1058*/ 	.short	0x010a
        /*105a*/ 	.byte	0x3f
	.zero		1


	//   ....[42]....
        /*105c*/ 	.word	0x00010130
        /*1060*/ 	.word	0x00000009
        /*1064*/ 	.word	0x00000000
        /*1068*/ 	.short	0x010a
        /*106a*/ 	.byte	0x3f
	.zero		1


	//   ....[43]....
        /*106c*/ 	.word	0x000101c0
        /*1070*/ 	.word	0x00000008
        /*1074*/ 	.word	0x00000000
        /*1078*/ 	.short	0x010a
        /*107a*/ 	.byte	0x3f
	.zero		1


	//   ....[44]....
        /*107c*/ 	.word	0x00010250
        /*1080*/ 	.word	0x00000009
        /*1084*/ 	.word	0x00000000
        /*1088*/ 	.short	0x010a
        /*108a*/ 	.byte	0x3f
	.zero		1


	//   ....[45]....
        /*108c*/ 	.word	0x000102e0
        /*1090*/ 	.word	0x00000008
        /*1094*/ 	.word	0x00000000
        /*1098*/ 	.short	0x010a
        /*109a*/ 	.byte	0x3f
	.zero		1


	//   ....[46]....
        /*109c*/ 	.word	0x00010370
        /*10a0*/ 	.word	0x00000009
        /*10a4*/ 	.word	0x00000000
        /*10a8*/ 	.short	0x010a
        /*10aa*/ 	.byte	0x3f
	.zero		1


	//   ....[47]....
        /*10ac*/ 	.word	0x00010400
        /*10b0*/ 	.word	0x00000008
        /*10b4*/ 	.word	0x00000000
        /*10b8*/ 	.short	0x010a
        /*10ba*/ 	.byte	0x3f
	.zero		1


	//   ....[48]....
        /*10bc*/ 	.word	0x00010490
        /*10c0*/ 	.word	0x00000009
        /*10c4*/ 	.word	0x00000000
        /*10c8*/ 	.short	0x010a
        /*10ca*/ 	.byte	0x3f
	.zero		1


	//   ....[49]....
        /*10cc*/ 	.word	0x00010520
        /*10d0*/ 	.word	0x00000006
        /*10d4*/ 	.word	0x00000000
        /*10d8*/ 	.short	0x010a
        /*10da*/ 	.byte	0x3f
	.zero		1


	//   ....[50]....
        /*10dc*/ 	.word	0x000105b0
        /*10e0*/ 	.word	0x00000003
        /*10e4*/ 	.word	0x00000000
        /*10e8*/ 	.short	0x010a
        /*10ea*/ 	.byte	0x3f
	.zero		1


	//   ....[51]....
        /*10ec*/ 	.word	0x00010620
        /*10f0*/ 	.word	0x00000003
        /*10f4*/ 	.word	0xfffffff8
        /*10f8*/ 	.short	0x010a
        /*10fa*/ 	.byte	0x3f
	.zero		1


	//   ....[52]....
        /*10fc*/ 	.word	0x00010680
        /*1100*/ 	.word	0x00000003
        /*1104*/ 	.word	0x00000000
        /*1108*/ 	.short	0x010a
        /*110a*/ 	.byte	0x3f
	.zero		1


	//   ....[53]....
        /*110c*/ 	.word	0x000106f0
        /*1110*/ 	.word	0x00000000
        /*1114*/ 	.word	0x00000000
        /*1118*/ 	.short	0x010a
        /*111a*/ 	.byte	0x3f
	.zero		1


	//   ....[54]....
        /*111c*/ 	.word	0x00010760
        /*1120*/ 	.word	0x00000019
        /*1124*/ 	.word	0x00000008
        /*1128*/ 	.short	0x010a
        /*112a*/ 	.byte	0x3f
	.zero		1


	//   ....[55]....
        /*112c*/ 	.word	0x00010830
        /*1130*/ 	.word	0x0000000b
        /*1134*/ 	.word	0x00000058
        /*1138*/ 	.short	0x010a
        /*113a*/ 	.byte	0x3f
	.zero		1


	//   ....[56]....
        /*113c*/ 	.word	0x00010910
        /*1140*/ 	.word	0x00000007
        /*1144*/ 	.word	0x00000000
        /*1148*/ 	.short	0x010a
        /*114a*/ 	.byte	0x3f
	.zero		1


	//   ....[57]....
        /*114c*/ 	.word	0x00010960
        /*1150*/ 	.word	0x00000008
        /*1154*/ 	.word	0x00000000
        /*1158*/ 	.short	0x010a
        /*115a*/ 	.byte	0x3f
	.zero		1


	//   ....[58]....
        /*115c*/ 	.word	0x000109b0
        /*1160*/ 	.word	0x00000009
        /*1164*/ 	.word	0x00000000
        /*1168*/ 	.short	0x010a
        /*116a*/ 	.byte	0x3f
	.zero		1


	//   ....[59]....
        /*116c*/ 	.word	0x00010a00
        /*1170*/ 	.word	0x00000008
        /*1174*/ 	.word	0x00000000
        /*1178*/ 	.short	0x010a
        /*117a*/ 	.byte	0x3f
	.zero		1


	//   ....[60]....
        /*117c*/ 	.word	0x00010a50
        /*1180*/ 	.word	0x00000009
        /*1184*/ 	.word	0x00000000
        /*1188*/ 	.short	0x010a
        /*118a*/ 	.byte	0x3f
	.zero		1


	//   ....[61]....
        /*118c*/ 	.word	0x00010aa0
        /*1190*/ 	.word	0x00000008
        /*1194*/ 	.word	0x00000000
        /*1198*/ 	.short	0x010a
        /*119a*/ 	.byte	0x3f
	.zero		1


	//   ....[62]....
        /*119c*/ 	.word	0x00010af0
        /*11a0*/ 	.word	0x00000009
        /*11a4*/ 	.word	0x00000000
        /*11a8*/ 	.short	0x010a
        /*11aa*/ 	.byte	0x3f
	.zero		1


	//   ....[63]....
        /*11ac*/ 	.word	0x00010b40
        /*11b0*/ 	.word	0x00000008
        /*11b4*/ 	.word	0x00000000
        /*11b8*/ 	.short	0x010a
        /*11ba*/ 	.byte	0x3f
	.zero		1


	//   ....[64]....
        /*11bc*/ 	.word	0x00010b90
        /*11c0*/ 	.word	0x00000009
        /*11c4*/ 	.word	0x00000000
        /*11c8*/ 	.short	0x010a
        /*11ca*/ 	.byte	0x3f
	.zero		1


	//   ....[65]....
        /*11cc*/ 	.word	0x00010be0
        /*11d0*/ 	.word	0x00000006
        /*11d4*/ 	.word	0x00000000
        /*11d8*/ 	.short	0x010a
        /*11da*/ 	.byte	0x3f
	.zero		1


	//----- nvinfo : EIATTR_NUM_MBARRIERS
	.align		4
.L_30:
        /*11dc*/ 	.byte	0x03, 0x38
        /*11de*/ 	.short	0x001c


	//----- nvinfo : EIATTR_EXIT_INSTR_OFFSETS
	.align		4
        /*11e0*/ 	.byte	0x04, 0x1c
        /*11e2*/ 	.short	(.L_32 - .L_31)


	//   ....[0]....
.L_31:
        /*11e4*/ 	.word	0x000015c0


	//   ....[1]....
        /*11e8*/ 	.word	0x00001620


	//   ....[2]....
        /*11ec*/ 	.word	0x0000f110


	//   ....[3]....
        /*11f0*/ 	.word	0x0000f140


	//   ....[4]....
        /*11f4*/ 	.word	0x00010600


	//----- nvinfo : EIATTR_MAX_THREADS
	.align		4
.L_32:
        /*11f8*/ 	.byte	0x04, 0x05
        /*11fa*/ 	.short	(.L_34 - .L_33)
.L_33:
        /*11fc*/ 	.word	0x00000180
        /*1200*/ 	.word	0x00000001
        /*1204*/ 	.word	0x00000001


	//----- nvinfo : EIATTR_CRS_STACK_SIZE
	.align		4
.L_34:
        /*1208*/ 	.byte	0x04, 0x1e
        /*120a*/ 	.short	(.L_36 - .L_35)
.L_35:
        /*120c*/ 	.word	0x00000000


	//----- nvinfo : EIATTR_CBANK_PARAM_SIZE
	.align		4
.L_36:
        /*1210*/ 	.byte	0x03, 0x19
        /*1212*/ 	.short	0x0470


	//----- nvinfo : EIATTR_PARAM_CBANK
	.align		4
        /*1214*/ 	.byte	0x04, 0x0a
        /*1216*/ 	.short	(.L_38 - .L_37)
	.align		4
.L_37:
        /*1218*/ 	.word	index@(.nv.constant0._ZN7cutlass13device_kernelINS_4gemm6kernel13GemmUniversalIN4cute5tupleIJiiiiEEENS1_10collective13CollectiveMmaINS1_37MainloopSm90TmaGmmaWarpSpecializedFP8ILi11ENS5_IJNS4_1CILi1EEENSA_ILi4EEESB_EEENS1_32KernelTmaWarpSpecializedPingpongEEENS5_IJNSA_ILi64EEENSA_ILi256EEESG_EEENS_12float_e4m3_tENS5_IJlSB_lEEESJ_SK_NS4_8TiledMMAINS4_8MMA_AtomIJNS4_4SM904GMMA31MMA_64x256x32_F32E4M3E4M3_SS_TNILNSO_7ScaleInE1ELSQ_1EEEEEENS4_6LayoutINS5_IJSB_SB_SB_EEENS5_IJNSA_ILi0EEESV_SV_EEEEENS5_IJNS4_10UnderscoreESY_SY_EEEEENS4_23SM90_TMA_LOAD_MULTICASTENS4_14ComposedLayoutINS4_7SwizzleILi2ELi4ELi3EEENS4_18smem_ptr_flag_bitsILi8EEENST_INS5_IJNSA_ILi8EEESG_EEENS5_IJSG_SB_EEEEEEEvNS4_8identityENS4_13SM90_TMA_LOADES1B_vS1C_EENS_8epilogue10collective6detail29Sm90TmaWarpSpecializedAdapterINS1G_15DefaultEpilogueISJ_SK_SK_NS1F_6thread17LinearCombinationISJ_Li1EffLNS1K_9ScaleType4KindE0ELNS_15FloatRoundStyleE2ESJ_EENS1_15EpilogueDefaultEEEEEvvEEEEvNT_6ParamsE)
        /*121c*/ 	.short	0x0210
        /*121e*/ 	.short	0x0470


	//----- nvinfo : EIATTR_SW_WAR
	.align		4
.L_38:
        /*1220*/ 	.byte	0x04, 0x36
        /*1222*/ 	.short	(.L_40 - .L_39)
.L_39:
        /*1224*/ 	.word	0x00000008
.L_40:


//--------------------- .nv.callgraph             --------------------------
	.section	.nv.callgraph,"",@"SHT_CUDA_CALLGRAPH"
	.align	4
	.sectionentsize	8
	.align		4
        /*0000*/ 	.word	0x00000000
	.align		4
        /*0004*/ 	.word	0xffffffff
	.align		4
        /*0008*/ 	.word	0x00000000
	.align		4
        /*000c*/ 	.word	0xfffffffe
	.align		4
        /*0010*/ 	.word	0x00000000
	.align		4
        /*0014*/ 	.word	0xfffffffd
	.align		4
        /*0018*/ 	.word	0x00000000
	.align		4
        /*001c*/ 	.word	0xfffffffc


//--------------------- .nv.constant4             --------------------------
	.section	.nv.constant4,"a",@progbits
	.align	8
	.align		8
.nv.constant4:
        /*0000*/ 	.dword	_ZN40_INTERNAL_b84818f7_4_k_cu_06a692da_212634cuda3std3__45__cpo5beginE
	.align		8
        /*0008*/ 	.dword	_ZN40_INTERNAL_b84818f7_4_k_cu_06a692da_212634cuda3std3__45__cpo3endE
	.align		8
        /*0010*/ 	.dword	_ZN40_INTERNAL_b84818f7_4_k_cu_06a692da_212634cuda3std3__45__cpo6cbeginE
	.align		8
        /*0018*/ 	.dword	_ZN40_INTERNAL_b84818f7_4_k_cu_06a692da_212634cuda3std3__45__cpo4cendE
	.align		8
        /*0020*/ 	.dword	_ZN40_INTERNAL_b84818f7_4_k_cu_06a692da_212634cuda3std3__442_GLOBAL__N__b84818f7_4_k_cu_06a692da_212636ignoreE
	.align		8
        /*0028*/ 	.dword	_ZN40_INTERNAL_b84818f7_4_k_cu_06a692da_212634cuda3std3__419piecewise_constructE
	.align		8
        /*0030*/ 	.dword	_ZN40_INTERNAL_b84818f7_4_k_cu_06a692da_212634cuda3std3__48in_placeE
	.align		8
        /*0038*/ 	.dword	_ZN40_INTERNAL_b84818f7_4_k_cu_06a692da_212634cuda3std6ranges3__45__cpo4swapE
	.align		8
        /*0040*/ 	.dword	_ZN40_INTERNAL_b84818f7_4_k_cu_06a692da_212634cuda3std6ranges3__45__cpo9iter_moveE
	.align		8
        /*0048*/ 	.dword	_ZN40_INTERNAL_b84818f7_4_k_cu_06a692da_212634cute7productE
	.align		8
        /*0050*/ 	.dword	_ZN40_INTERNAL_b84818f7_4_k_cu_06a692da_212634cute1_E


//--------------------- .text._ZN7cutlass13device_kernelINS_4gemm6kernel13GemmUniversalIN4cute5tupleIJiiiiEEENS1_10collective13CollectiveMmaINS1_37MainloopSm90TmaGmmaWarpSpecializedFP8ILi11ENS5_IJNS4_1CILi1EEENSA_ILi4EEESB_EEENS1_32KernelTmaWarpSpecializedPingpongEEENS5_IJNSA_ILi64EEENSA_ILi256EEESG_EEENS_12float_e4m3_tENS5_IJlSB_lEEESJ_SK_NS4_8TiledMMAINS4_8MMA_AtomIJNS4_4SM904GMMA31MMA_64x256x32_F32E4M3E4M3_SS_TNILNSO_7ScaleInE1ELSQ_1EEEEEENS4_6LayoutINS5_IJSB_SB_SB_EEENS5_IJNSA_ILi0EEESV_SV_EEEEENS5_IJNS4_10UnderscoreESY_SY_EEEEENS4_23SM90_TMA_LOAD_MULTICASTENS4_14ComposedLayoutINS4_7SwizzleILi2ELi4ELi3EEENS4_18smem_ptr_flag_bitsILi8EEENST_INS5_IJNSA_ILi8EEESG_EEENS5_IJSG_SB_EEEEEEEvNS4_8identityENS4_13SM90_TMA_LOADES1B_vS1C_EENS_8epilogue10collective6detail29Sm90TmaWarpSpecializedAdapterINS1G_15DefaultEpilogueISJ_SK_SK_NS1F_6thread17LinearCombinationISJ_Li1EffLNS1K_9ScaleType4KindE0ELNS_15FloatRoundStyleE2ESJ_EENS1_15EpilogueDefaultEEEEEvvEEEEvNT_6ParamsE --------------------------
	.section	.text._ZN7cutlass13device_kernelINS_4gemm6kernel13GemmUniversalIN4cute5tupleIJiiiiEEENS1_10collective13CollectiveMmaINS1_37MainloopSm90TmaGmmaWarpSpecializedFP8ILi11ENS5_IJNS4_1CILi1EEENSA_ILi4EEESB_EEENS1_32KernelTmaWarpSpecializedPingpongEEENS5_IJNSA_ILi64EEENSA_ILi256EEESG_EEENS_12float_e4m3_tENS5_IJlSB_lEEESJ_SK_NS4_8TiledMMAINS4_8MMA_AtomIJNS4_4SM904GMMA31MMA_64x256x32_F32E4M3E4M3_SS_TNILNSO_7ScaleInE1ELSQ_1EEEEEENS4_6LayoutINS5_IJSB_SB_SB_EEENS5_IJNSA_ILi0EEESV_SV_EEEEENS5_IJNS4_10UnderscoreESY_SY_EEEEENS4_23SM90_TMA_LOAD_MULTICASTENS4_14ComposedLayoutINS4_7SwizzleILi2ELi4ELi3EEENS4_18smem_ptr_flag_bitsILi8EEENST_INS5_IJNSA_ILi8EEESG_EEENS5_IJSG_SB_EEEEEEEvNS4_8identityENS4_13SM90_TMA_LOADES1B_vS1C_EENS_8epilogue10collective6detail29Sm90TmaWarpSpecializedAdapterINS1G_15DefaultEpilogueISJ_SK_SK_NS1F_6thread17LinearCombinationISJ_Li1EffLNS1K_9ScaleType4KindE0ELNS_15FloatRoundStyleE2ESJ_EENS1_15EpilogueDefaultEEEEEvvEEEEvNT_6ParamsE,"ax",@progbits
	.align	128
.text._ZN7cutlass13device_kernelINS_4gemm6kernel13GemmUniversalIN4cute5tupleIJiiiiEEENS1_10collective13CollectiveMmaINS1_37MainloopSm90TmaGmmaWarpSpecializedFP8ILi11ENS5_IJNS4_1CILi1EEENSA_ILi4EEESB_EEENS1_32KernelTmaWarpSpecializedPingpongEEENS5_IJNSA_ILi64EEENSA_ILi256EEESG_EEENS_12float_e4m3_tENS5_IJlSB_lEEESJ_SK_NS4_8TiledMMAINS4_8MMA_AtomIJNS4_4SM904GMMA31MMA_64x256x32_F32E4M3E4M3_SS_TNILNSO_7ScaleInE1ELSQ_1EEEEEENS4_6LayoutINS5_IJSB_SB_SB_EEENS5_IJNSA_ILi0EEESV_SV_EEEEENS5_IJNS4_10UnderscoreESY_SY_EEEEENS4_23SM90_TMA_LOAD_MULTICASTENS4_14ComposedLayoutINS4_7SwizzleILi2ELi4ELi3EEENS4_18smem_ptr_flag_bitsILi8EEENST_INS5_IJNSA_ILi8EEESG_EEENS5_IJSG_SB_EEEEEEEvNS4_8identityENS4_13SM90_TMA_LOADES1B_vS1C_EENS_8epilogue10collective6detail29Sm90TmaWarpSpecializedAdapterINS1G_15DefaultEpilogueISJ_SK_SK_NS1F_6thread17LinearCombinationISJ_Li1EffLNS1K_9ScaleType4KindE0ELNS_15FloatRoundStyleE2ESJ_EENS1_15EpilogueDefaultEEEEEvvEEEEvNT_6ParamsE:
        .type           _ZN7cutlass13device_kernelINS_4gemm6kernel13GemmUniversalIN4cute5tupleIJiiiiEEENS1_10collective13CollectiveMmaINS1_37MainloopSm90TmaGmmaWarpSpecializedFP8ILi11ENS5_IJNS4_1CILi1EEENSA_ILi4EEESB_EEENS1_32KernelTmaWarpSpecializedPingpongEEENS5_IJNSA_ILi64EEENSA_ILi256EEESG_EEENS_12float_e4m3_tENS5_IJlSB_lEEESJ_SK_NS4_8TiledMMAINS4_8MMA_AtomIJNS4_4SM904GMMA31MMA_64x256x32_F32E4M3E4M3_SS_TNILNSO_7ScaleInE1ELSQ_1EEEEEENS4_6LayoutINS5_IJSB_SB_SB_EEENS5_IJNSA_ILi0EEESV_SV_EEEEENS5_IJNS4_10UnderscoreESY_SY_EEEEENS4_23SM90_TMA_LOAD_MULTICASTENS4_14ComposedLayoutINS4_7SwizzleILi2ELi4ELi3EEENS4_18smem_ptr_flag_bitsILi8EEENST_INS5_IJNSA_ILi8EEESG_EEENS5_IJSG_SB_EEEEEEEvNS4_8identityENS4_13SM90_TMA_LOADES1B_vS1C_EENS_8epilogue10collective6detail29Sm90TmaWarpSpecializedAdapterINS1G_15DefaultEpilogueISJ_SK_SK_NS1F_6thread17LinearCombinationISJ_Li1EffLNS1K_9ScaleType4KindE0ELNS_15FloatRoundStyleE2ESJ_EENS1_15EpilogueDefaultEEEEEvvEEEEvNT_6ParamsE,@function
        .size           _ZN7cutlass13device_kernelINS_4gemm6kernel13GemmUniversalIN4cute5tupleIJiiiiEEENS1_10collective13CollectiveMmaINS1_37MainloopSm90TmaGmmaWarpSpecializedFP8ILi11ENS5_IJNS4_1CILi1EEENSA_ILi4EEESB_EEENS1_32KernelTmaWarpSpecializedPingpongEEENS5_IJNSA_ILi64EEENSA_ILi256EEESG_EEENS_12float_e4m3_tENS5_IJlSB_lEEESJ_SK_NS4_8TiledMMAINS4_8MMA_AtomIJNS4_4SM904GMMA31MMA_64x256x32_F32E4M3E4M3_SS_TNILNSO_7ScaleInE1ELSQ_1EEEEEENS4_6LayoutINS5_IJSB_SB_SB_EEENS5_IJNSA_ILi0EEESV_SV_EEEEENS5_IJNS4_10UnderscoreESY_SY_EEEEENS4_23SM90_TMA_LOAD_MULTICASTENS4_14ComposedLayoutINS4_7SwizzleILi2ELi4ELi3EEENS4_18smem_ptr_flag_bitsILi8EEENST_INS5_IJNSA_ILi8EEESG_EEENS5_IJSG_SB_EEEEEEEvNS4_8identityENS4_13SM90_TMA_LOADES1B_vS1C_EENS_8epilogue10collective6detail29Sm90TmaWarpSpecializedAdapterINS1G_15DefaultEpilogueISJ_SK_SK_NS1F_6thread17LinearCombinationISJ_Li1EffLNS1K_9ScaleType4KindE0ELNS_15FloatRoundStyleE2ESJ_EENS1_15EpilogueDefaultEEEEEvvEEEEvNT_6ParamsE,(.L_x_351 - _ZN7cutlass13device_kernelINS_4gemm6kernel13GemmUniversalIN4cute5tupleIJiiiiEEENS1_10collective13CollectiveMmaINS1_37MainloopSm90TmaGmmaWarpSpecializedFP8ILi11ENS5_IJNS4_1CILi1EEENSA_ILi4EEESB_EEENS1_32KernelTmaWarpSpecializedPingpongEEENS5_IJNSA_ILi64EEENSA_ILi256EEESG_EEENS_12float_e4m3_tENS5_IJlSB_lEEESJ_SK_NS4_8TiledMMAINS4_8MMA_AtomIJNS4_4SM904GMMA31MMA_64x256x32_F32E4M3E4M3_SS_TNILNSO_7ScaleInE1ELSQ_1EEEEEENS4_6LayoutINS5_IJSB_SB_SB_EEENS5_IJNSA_ILi0EEESV_SV_EEEEENS5_IJNS4_10UnderscoreESY_SY_EEEEENS4_23SM90_TMA_LOAD_MULTICASTENS4_14ComposedLayoutINS4_7SwizzleILi2ELi4ELi3EEENS4_18smem_ptr_flag_bitsILi8EEENST_INS5_IJNSA_ILi8EEESG_EEENS5_IJSG_SB_EEEEEEEvNS4_8identityENS4_13SM90_TMA_LOADES1B_vS1C_EENS_8epilogue10collective6detail29Sm90TmaWarpSpecializedAdapterINS1G_15DefaultEpilogueISJ_SK_SK_NS1F_6thread17LinearCombinationISJ_Li1EffLNS1K_9ScaleType4KindE0ELNS_15FloatRoundStyleE2ESJ_EENS1_15EpilogueDefaultEEEEEvvEEEEvNT_6ParamsE)
        .other          _ZN7cutlass13device_kernelINS_4gemm6kernel13GemmUniversalIN4cute5tupleIJiiiiEEENS1_10collective13CollectiveMmaINS1_37MainloopSm90TmaGmmaWarpSpecializedFP8ILi11ENS5_IJNS4_1CILi1EEENSA_ILi4EEESB_EEENS1_32KernelTmaWarpSpecializedPingpongEEENS5_IJNSA_ILi64EEENSA_ILi256EEESG_EEENS_12float_e4m3_tENS5_IJlSB_lEEESJ_SK_NS4_8TiledMMAINS4_8MMA_AtomIJNS4_4SM904GMMA31MMA_64x256x32_F32E4M3E4M3_SS_TNILNSO_7ScaleInE1ELSQ_1EEEEEENS4_6LayoutINS5_IJSB_SB_SB_EEENS5_IJNSA_ILi0EEESV_SV_EEEEENS5_IJNS4_10UnderscoreESY_SY_EEEEENS4_23SM90_TMA_LOAD_MULTICASTENS4_14ComposedLayoutINS4_7SwizzleILi2ELi4ELi3EEENS4_18smem_ptr_flag_bitsILi8EEENST_INS5_IJNSA_ILi8EEESG_EEENS5_IJSG_SB_EEEEEEEvNS4_8identityENS4_13SM90_TMA_LOADES1B_vS1C_EENS_8epilogue10collective6detail29Sm90TmaWarpSpecializedAdapterINS1G_15DefaultEpilogueISJ_SK_SK_NS1F_6thread17LinearCombinationISJ_Li1EffLNS1K_9ScaleType4KindE0ELNS_15FloatRoundStyleE2ESJ_EENS1_15EpilogueDefaultEEEEEvvEEEEvNT_6ParamsE,@"STO_CUDA_ENTRY STV_DEFAULT"
_ZN7cutlass13device_kernelINS_4gemm6kernel13GemmUniversalIN4cute5tupleIJiiiiEEENS1_10collective13CollectiveMmaINS1_37MainloopSm90TmaGmmaWarpSpecializedFP8ILi11ENS5_IJNS4_1CILi1EEENSA_ILi4EEESB_EEENS1_32KernelTmaWarpSpecializedPingpongEEENS5_IJNSA_ILi64EEENSA_ILi256EEESG_EEENS_12float_e4m3_tENS5_IJlSB_lEEESJ_SK_NS4_8TiledMMAINS4_8MMA_AtomIJNS4_4SM904GMMA31MMA_64x256x32_F32E4M3E4M3_SS_TNILNSO_7ScaleInE1ELSQ_1EEEEEENS4_6LayoutINS5_IJSB_SB_SB_EEENS5_IJNSA_ILi0EEESV_SV_EEEEENS5_IJNS4_10UnderscoreESY_SY_EEEEENS4_23SM90_TMA_LOAD_MULTICASTENS4_14ComposedLayoutINS4_7SwizzleILi2ELi4ELi3EEENS4_18smem_ptr_flag_bitsILi8EEENST_INS5_IJNSA_ILi8EEESG_EEENS5_IJSG_SB_EEEEEEEvNS4_8identityENS4_13SM90_TMA_LOADES1B_vS1C_EENS_8epilogue10collective6detail29Sm90TmaWarpSpecializedAdapterINS1G_15DefaultEpilogueISJ_SK_SK_NS1F_6thread17LinearCombinationISJ_Li1EffLNS1K_9ScaleType4KindE0ELNS_15FloatRoundStyleE2ESJ_EENS1_15EpilogueDefaultEEEEEvvEEEEvNT_6ParamsE:
[----:B------:R-:W0:Y:S02]  /*0000*/  LDC R1, c[0x0][0x28] ;  /* 0x00000a00ff017b82 */ /* 0x000e240000000800 */
[----:B0-----:R-:W-:Y:S01]  /*0010*/  VIADD R1, R1, 0xfffffee8 ;  /* 0xfffffee801017836 */ /* 0x001fe20000000000 */
[----:B------:R-:W0:Y:S01]  /*0020*/  S2R R2, SR_TID.X ;  /* 0x0000000000027919 */ /* 0x000e220000002100 */
[----:B------:R-:W-:Y:S01]  /*0030*/  ELECT P0, URZ, PT ;  /* 0x00000000003f782f */ /* 0x000fe20003800000 */
[----:B------:R-:W-:Y:S01]  /*0040*/  BSSY B0, `(.L_x_0) ;  /* 0x0000014000007945 */ /* 0x000fe20003800000 */
[--C-:B0-----:R-:W-:Y:S02]  /*0050*/  SHF.R.U32.HI R0, RZ, 0x5, R2.reuse ;  /* 0x00000005ff007819 */ /* 0x101fe40000011602 */
[----:B------:R-:W-:-:S03]  /*0060*/  SHF.R.U32.HI R5, RZ, 0x7, R2 ;  /* 0x00000007ff057819 */ /* 0x000fc60000011602 */
[----:B------:R-:W0:Y:S02]  /*0070*/  SHFL.IDX PT, R3, R0, RZ, 0x1f ;  /* 0x00001fff00037589 */ /* 0x000e2400000e0000 */
[----:B0-----:R-:W-:Y:S02]  /*0080*/  R2UR UR6, R3 ;  /* 0x00000000030672ca */ /* 0x001fe400000e0000 */
[----:B------:R0:W1:Y:S11]  /*0090*/  SHFL.IDX PT, R3, R5, RZ, 0x1f ;  /* 0x00001fff05037589 */ /* 0x00007600000e0000 */
[----:B------:R-:W-:-:S02]  /*00a0*/  USHF.R.S32.HI UR4, URZ, 0x1f, UR6 ;  /* 0x0000001f3f047899 */ /* 0x000fc40008011406 */
[----:B------:R-:W-:Y:S02]  /*00b0*/  ISETP.NE.OR P0, PT, RZ, UR6, !P0 ;  /* 0x00000006ff007c0c */ /* 0x000fe4000c705670 */
[----:B------:R-:W-:-:S04]  /*00c0*/  ULEA.HI UR4, UR4, UR6, URZ, 0x2 ;  /* 0x0000000604047291 */ /* 0x000fc8000f8f103f */
[----:B------:R-:W-:-:S04]  /*00d0*/  ULOP3.LUT UR4, UR4, 0xfffffffc, URZ, 0xc0, !UPT ;  /* 0xfffffffc04047892 */ /* 0x000fc8000f8ec03f */
[----:B------:R-:W-:-:S03]  /*00e0*/  UIADD3 UR6, UR6, -UR4, URZ ;  /* 0x8000000406067290 */ /* 0x000fc6000fffe03f */
[----:B01----:R-:W-:Y:S09]  /*00f0*/  @P0 BRA `(.L_x_1) ;  /* 0x0000000000200947 */ /* 0x003ff20003800000 */
[----:B------:R-:W-:Y:S02]  /*0100*/  ULDC.64 UR4, c[0x0][0x198] ;  /* 0x0000660000047ab9 */ /* 0x000fe40000000a00 */
[----:B------:R-:W-:Y:S02]  /*0110*/  UIADD3 UR8, UP0, UR4, 0xf0, URZ ;  /* 0x000000f004087890 */ /* 0x000fe4000ff1e03f */
[----:B------:R-:W-:Y:S02]  /*0120*/  UIADD3 UR4, UP1, UR4, 0x1f0, URZ ;  /* 0x000001f004047890 */ /* 0x000fe4000ff3e03f */
[----:B------:R-:W-:Y:S02]  /*0130*/  UIADD3.X UR9, URZ, UR5, URZ, UP0, !UPT ;  /* 0x000000053f097290 */ /* 0x000fe400087fe43f */
[----:B------:R-:W-:-:S07]  /*0140*/  UIADD3.X UR5, URZ, UR5, URZ, UP1, !UPT ;  /* 0x000000053f057290 */ /* 0x000fce0008ffe43f */
[----:B------:R0:W-:Y:S02]  /*0150*/  UTMACCTL.PF [UR8] ;  /* 0x00000000080079b9 */ /* 0x0001e40008040000 */
[----:B------:R0:W-:Y:S02]  /*0160*/  UTMACCTL.PF [UR4] ;  /* 0x00000000040079b9 */ /* 0x0001e40008040000 */
[----:B0-----:R-:W-:Y:S01]  /*0170*/  NOP ;  /* 0x0000000000007918 */ /* 0x001fe20000000000 */
.L_x_1:
[----:B------:R-:W-:Y:S05]  /*0180*/  BSYNC B0 ;  /* 0x0000000000007941 */ /* 0x000fea0003800000 */
.L_x_0:
[----:B------:R-:W0:Y:S01]  /*0190*/  SHFL.IDX PT, R6, R0, RZ, 0x1f ;  /* 0x00001fff00067589 */ /* 0x000e2200000e0000 */
[----:B------:R-:W-:Y:S01]  /*01a0*/  R2UR UR14, R3 ;  /* 0x00000000030e72ca */ /* 0x000fe200000e0000 */
[----:B------:R-:W-:-:S04]  /*01b0*/  UISETP.NE.AND UP0, UPT, UR6, 0x3, UPT ;  /* 0x000000030600788c */ /* 0x000fc8000bf05270 */
[----:B------:R-:W-:-:S08]  /*01c0*/  UISETP.EQ.OR UP0, UPT, UR6, URZ, !UP0 ;  /* 0x0000003f0600728c */ /* 0x000fd0000c702670 */
[----:B------:R-:W-:Y:S02]  /*01d0*/  UIADD3 UR12, UR14, -0x1, URZ ;  /* 0xffffffff0e0c7890 */ /* 0x000fe4000fffe03f */
[----:B------:R-:W-:Y:S02]  /*01e0*/  UISETP.EQ.AND UP0, UPT, UR14, URZ, UP0 ;  /* 0x0000003f0e00728c */ /* 0x000fe40008702270 */
[----:B------:R-:W-:Y:S02]  /*01f0*/  UISETP.GE.U32.AND UP1, UPT, UR12, 0x2, UPT ;  /* 0x000000020c00788c */ /* 0x000fe4000bf26070 */
[----:B------:R-:W-:Y:S01]  /*0200*/  USEL UR13, URZ, 0x1, !UP0 ;  /* 0x000000013f0d7887 */ /* 0x000fe2000c000000 */
[----:B0-----:R-:W-:-:S03]  /*0210*/  ISETP.NE.AND P0, PT, R6, RZ, PT ;  /* 0x000000ff0600720c */ /* 0x001fc60003f05270 */
[----:B------:R-:W-:-:S10]  /*0220*/  USEL UR13, UR13, 0x2, UP1 ;  /* 0x000000020d0d7887 */ /* 0x000fd40008800000 */
[----:B------:R-:W-:Y:S05]  /*0230*/  @P0 BRA `(.L_x_2) ;  /* 0x00000000009c0947 */ /* 0x000fea0003800000 */
[----:B------:R-:W-:Y:S01]  /*0240*/  ELECT P0, URZ, PT ;  /* 0x00000000003f782f */ /* 0x000fe20003800000 */
[----:B------:R-:W-:-:S12]  /*0250*/  BSSY B0, `(.L_x_2) ;  /* 0x0000025000007945 */ /* 0x000fd80003800000 */
[----:B------:R-:W-:Y:S05]  /*0260*/  @!P0 BRA `(.L_x_3) ;  /* 0x00000000008c8947 */ /* 0x000fea0003800000 */
[----:B------:R-:W0:Y:S01]  /*0270*/  S2UR UR7, SR_CgaCtaId ;  /* 0x00000000000779c3 */ /* 0x000e220000008800 */
[----:B------:R-:W-:Y:S01]  /*0280*/  UMOV UR4, 0x400 ;  /* 0x0000040000047882 */ /* 0x000fe20000000000 */
[----:B------:R-:W-:Y:S01]  /*0290*/  UMOV UR5, 0x1 ;  /* 0x0000000100057882 */ /* 0x000fe20000000000 */
[----:B------:R-:W-:Y:S02]  /*02a0*/  UMOV UR8, 0x4 ;  /* 0x0000000400087882 */ /* 0x000fe40000000000 */
[----:B------:R-:W-:-:S04]  /*02b0*/  UIADD3 UR8, -UR8, 0x100000, URZ ;  /* 0x0010000008087890 */ /* 0x000fc8000fffe13f */
[----:B------:R-:W-:Y:S02]  /*02c0*/  USHF.L.U32 UR9, UR8, 0xb, URZ ;  /* 0x0000000b08097899 */ /* 0x000fe4000800063f */
[----:B------:R-:W-:Y:S02]  /*02d0*/  USHF.L.U32 UR8, UR8, 0x1, URZ ;  /* 0x0000000108087899 */ /* 0x000fe4000800063f */
[----:B0-----:R-:W-:Y:S02]  /*02e0*/  ULEA UR7, UR7, UR4, 0x18 ;  /* 0x0000000407077291 */ /* 0x001fe4000f8ec03f */
[----:B------:R-:W-:-:S04]  /*02f0*/  UIADD3 UR4, -UR5, 0x100000, URZ ;  /* 0x0010000005047890 */ /* 0x000fc8000fffe13f */
[----:B------:R-:W-:Y:S02]  /*0300*/  USHF.L.U32 UR5, UR4, 0xb, URZ ;  /* 0x0000000b04057899 */ /* 0x000fe4000800063f */
[----:B------:R-:W-:Y:S01]  /*0310*/  USHF.L.U32 UR4, UR4, 0x1, URZ ;  /* 0x0000000104047899 */ /* 0x000fe2000800063f */
[----:B------:R-:W0:Y:S11]  /*0320*/  FENCE.VIEW.ASYNC.S ;  /* 0x00000000000073c6 */ /* 0x000e360000000000 */
[----:B0-----:R0:W1:Y:S01]  /*0330*/  SYNCS.EXCH.64 URZ, [UR7], UR4 ;  /* 0x00000004073f75b2 */ /* 0x0010620008000100 */
[----:B------:R0:W2:Y:S01]  /*0340*/  SYNCS.EXCH.64 URZ, [UR7+0x58], UR8 ;  /* 0x00005808073f75b2 */ /* 0x0000a20008000100 */
[----:B------:R0:W3:Y:S01]  /*0350*/  SYNCS.EXCH.64 URZ, [UR7+0x8], UR4 ;  /* 0x00000804073f75b2 */ /* 0x0000e20008000100 */
[----:B------:R0:W4:Y:S01]  /*0360*/  SYNCS.EXCH.64 URZ, [UR7+0x60], UR8 ;  /* 0x00006008073f75b2 */ /* 0x0001220008000100 */
[----:B------:R0:W0:Y:S01]  /*0370*/  SYNCS.EXCH.64 URZ, [UR7+0x10], UR4 ;  /* 0x00001004073f75b2 */ /* 0x0000220008000100 */
        /* <DEDUP_REMOVED lines=17> */
[----:B------:R-:W-:Y:S01]  /*0490*/  NOP ;  /* 0x0000000000007918 */ /* 0x000fe20000000000 */
.L_x_3:
[----:B0-----:R-:W-:Y:S05]  /*04a0*/  BSYNC B0 ;  /* 0x0000000000007941 */ /* 0x001fea0003800000 */
.L_x_2:
[----:B------:R-:W-:Y:S01]  /*04b0*/  SHF.R.S32.HI R3, RZ, 0x1f, R2 ;  /* 0x0000001fff037819 */ /* 0x000fe20000011402 */
[----:B------:R-:W0:Y:S01]  /*04c0*/  SHFL.IDX PT, R8, R0, RZ, 0x1f ;  /* 0x00001fff00087589 */ /* 0x000e2200000e0000 */
[----:B------:R-:W-:Y:S02]  /*04d0*/  ELECT P0, URZ, PT ;  /* 0x00000000003f782f */ /* 0x000fe40003800000 */
[----:B------:R-:W-:Y:S02]  /*04e0*/  SHF.R.S32.HI R9, RZ, 0x1f, R6 ;  /* 0x0000001fff097819 */ /* 0x000fe40000011406 */
[----:B------:R-:W-:Y:S02]  /*04f0*/  ELECT P1, URZ, PT ;  /* 0x00000000003f782f */ /* 0x000fe40003820000 */
[----:B------:R-:W-:Y:S01]  /*0500*/  LEA.HI R3, R3, R2, RZ, 0x7 ;  /* 0x0000000203037211 */ /* 0x000fe200078f38ff */
[----:B------:R-:W5:Y:S01]  /*0510*/  SHFL.IDX PT, R10, R0, RZ, 0x1f ;  /* 0x00001fff000a7589 */ /* 0x000f6200000e0000 */
[----:B------:R-:W-:Y:S01]  /*0520*/  LEA.HI R9, R9, R6, RZ, 0x2 ;  /* 0x0000000609097211 */ /* 0x000fe200078f10ff */
[----:B------:R-:W1:Y:S01]  /*0530*/  S2UR UR15, SR_CTAID.X ;  /* 0x00000000000f79c3 */ /* 0x000e620000002500 */
[----:B------:R-:W-:Y:S01]  /*0540*/  LOP3.LUT R3, R3, 0xffffff80, RZ, 0xc0, !PT ;  /* 0xffffff8003037812 */ /* 0x000fe200078ec0ff */
[----:B------:R-:W2:Y:S01]  /*0550*/  S2R R4, SR_CTAID.Y ;  /* 0x0000000000047919 */ /* 0x000ea20000002600 */
[----:B------:R-:W-:Y:S01]  /*0560*/  LOP3.LUT R9, R9, 0x3ffffffc, RZ, 0xc0, !PT ;  /* 0x3ffffffc09097812 */ /* 0x000fe200078ec0ff */
[----:B------:R-:W-:Y:S01]  /*0570*/  ULDC UR4, c[0x0][0x154] ;  /* 0x0000550000047ab9 */ /* 0x000fe20000000800 */
[----:B------:R-:W-:Y:S01]  /*0580*/  ULDC UR5, c[0x0][0x150] ;  /* 0x0000540000057ab9 */ /* 0x000fe20000000800 */
[----:B------:R-:W-:Y:S01]  /*0590*/  IMAD.IADD R3, R2, 0x1, -R3 ;  /* 0x0000000102037824 */ /* 0x000fe200078e0a03 */
[----:B------:R-:W-:Y:S01]  /*05a0*/  UMOV UR9, 0x80 ;  /* 0x0000008000097882 */ /* 0x000fe20000000000 */
[----:B------:R-:W-:Y:S01]  /*05b0*/  IMAD.IADD R6, R6, 0x1, -R9 ;  /* 0x0000000106067824 */ /* 0x000fe200078e0a09 */
[----:B------:R-:W3:Y:S01]  /*05c0*/  LDC R15, c[0x0][0x148] ;  /* 0x00005200ff0f7b82 */ /* 0x000ee20000000800 */
[----:B------:R-:W4:Y:S01]  /*05d0*/  SHFL.IDX PT, R9, R5, RZ, 0x1f ;  /* 0x00001fff05097589 */ /* 0x000f2200000e0000 */
[----:B------:R-:W-:Y:S01]  /*05e0*/  SHF.R.S32.HI R12, RZ, 0x1f, R3 ;  /* 0x0000001fff0c7819 */ /* 0x000fe20000011403 */
[----:B------:R-:W-:Y:S01]  /*05f0*/  NOP ;  /* 0x0000000000007918 */ /* 0x000fe20000000000 */
[----:B------:R-:W-:Y:S01]  /*0600*/  NOP ;  /* 0x0000000000007918 */ /* 0x000fe20000000000 */
[----:B------:R-:W-:-:S02]  /*0610*/  ISETP.NE.AND P4, PT, RZ, UR14, PT ;  /* 0x0000000eff007c0c */ /* 0x000fc4000bf85270 */
[----:B------:R-:W-:Y:S02]  /*0620*/  LEA.HI R7, R12, R3, RZ, 0x3 ;  /* 0x000000030c077211 */ /* 0x000fe400078f18ff */
[----:B0-----:R-:W-:Y:S02]  /*0630*/  ISETP.NE.OR P0, PT, R8, RZ, !P0 ;  /* 0x000000ff0800720c */ /* 0x001fe40004705670 */
[--C-:B------:R-:W-:Y:S02]  /*0640*/  SHF.R.S32.HI R8, RZ, 0x3, R7.reuse ;  /* 0x00000003ff087819 */ /* 0x100fe40000011407 */
[----:B------:R-:W-:Y:S02]  /*0650*/  SHF.R.S32.HI R7, RZ, 0x1f, R7 ;  /* 0x0000001fff077819 */ /* 0x000fe40000011407 */
[----:B-----5:R-:W-:Y:S02]  /*0660*/  ISETP.NE.OR P1, PT, R10, RZ, !P1 ;  /* 0x000000ff0a00720c */ /* 0x020fe40004f25670 */
[----:B------:R-:W-:-:S04]  /*0670*/  LEA.HI R7, R7, R8, RZ, 0x2 ;  /* 0x0000000807077211 */ /* 0x000fc800078f10ff */
[----:B------:R-:W-:Y:S01]  /*0680*/  LOP3.LUT R7, R7, 0xfffffffc, RZ, 0xc0, !PT ;  /* 0xfffffffc07077812 */ /* 0x000fe200078ec0ff */
[----:B------:R-:W-:Y:S01]  /*0690*/  VOTEU.ALL UP1, P0 ;  /* 0x00000000003f7886 */ /* 0x000fe20000020000 */
[----:B------:R-:W-:Y:S01]  /*06a0*/  VOTEU.ALL UP0, P0 ;  /* 0x00000000003f7886 */ /* 0x000fe20000000000 */
[----:B--2---:R-:W-:Y:S02]  /*06b0*/  I2FP.F32.U32 R0, R4 ;  /* 0x0000000400007245 */ /* 0x004fe40000201000 */
[----:B------:R-:W-:Y:S01]  /*06c0*/  IMAD.IADD R7, R8, 0x1, -R7 ;  /* 0x0000000108077824 */ /* 0x000fe200078e0a07 */
[----:B------:R-:W0:Y:S01]  /*06d0*/  @!UP1 S2UR UR8, SR_CgaCtaId ;  /* 0x00000000000899c3 */ /* 0x000e220000008800 */
[----:B------:R-:W-:Y:S01]  /*06e0*/  VOTEU.ALL UP2, P1 ;  /* 0x00000000003f7886 */ /* 0x000fe20000840000 */
[----:B------:R-:W-:Y:S01]  /*06f0*/  @!UP1 UMOV UR7, 0x400 ;  /* 0x0000040000079882 */ /* 0x000fe20000000000 */
[----:B------:R-:W-:Y:S01]  /*0700*/  IMAD R6, R6, 0x4, R7 ;  /* 0x0000000406067824 */ /* 0x000fe200078e0207 */
[----:B------:R-:W-:Y:S01]  /*0710*/  VOTEU.ALL UP3, P1 ;  /* 0x00000000003f7886 */ /* 0x000fe20000860000 */
[----:B------:R-:W-:Y:S01]  /*0720*/  VOTEU.ALL UP4, P1 ;  /* 0x00000000003f7886 */ /* 0x000fe20000880000 */
[----:B------:R-:W-:Y:S01]  /*0730*/  @!UP2 UMOV UR10, 0x400 ;  /* 0x00000400000aa882 */ /* 0x000fe20000000000 */
[----:B------:R-:W-:Y:S01]  /*0740*/  IMAD.SHL.U32 R7, R6, 0x4, RZ ;  /* 0x0000000406077824 */ /* 0x000fe200078e00ff */
[----:B------:R-:W2:Y:S01]  /*0750*/  @!UP2 S2UR UR11, SR_CgaCtaId ;  /* 0x00000000000ba9c3 */ /* 0x000ea20000008800 */
[----:B------:R-:W-:Y:S01]  /*0760*/  VOTEU.ALL UP5, P1 ;  /* 0x00000000003f7886 */ /* 0x000fe200008a0000 */
[----:B----4-:R-:W-:-:S02]  /*0770*/  R2UR UR17, R9 ;  /* 0x00000000091172ca */ /* 0x010fc400000e0000 */
[----:B------:R-:W-:Y:S01]  /*0780*/  LOP3.LUT R11, R6, 0xc, R7, 0x78, !PT ;  /* 0x0000000c060b7812 */ /* 0x000fe200078e7807 */
[----:B------:R-:W-:Y:S01]  /*0790*/  FMUL R7, R0, UR4 ;  /* 0x0000000400077c20 */ /* 0x000fe20008400000 */
[----:B-1----:R-:W-:Y:S01]  /*07a0*/  I2FP.F32.U32 R0, UR15 ;  /* 0x0000000f00007c45 */ /* 0x002fe20008201000 */
[----:B------:R-:W-:Y:S01]  /*07b0*/  UMOV UR4, 0x20 ;  /* 0x0000002000047882 */ /* 0x000fe20000000000 */
[----:B------:R-:W1:Y:S01]  /*07c0*/  LDC R8, c[0x0][0x140] ;  /* 0x00005000ff087b82 */ /* 0x000e620000000800 */
[----:B------:R4:W-:Y:S02]  /*07d0*/  STL [R1+0x7c], R11 ;  /* 0x00007c0b01007387 */ /* 0x0009e40000100800 */
[----:B------:R-:W-:Y:S01]  /*07e0*/  FMUL R0, R0, UR5 ;  /* 0x0000000500007c20 */ /* 0x000fe20008400000 */
[----:B------:R-:W5:Y:S01]  /*07f0*/  F2I.U32.TRUNC.NTZ R7, R7 ;  /* 0x0000000700077305 */ /* 0x000f62000020f000 */
[----:B------:R-:W-:-:S04]  /*0800*/  @!UP1 UIADD3 UR4, -UR4, 0x100000, URZ ;  /* 0x0010000004049890 */ /* 0x000fc8000fffe13f */
[----:B------:R-:W-:Y:S02]  /*0810*/  @!UP1 USHF.L.U32 UR5, UR4, 0xb, URZ ;  /* 0x0000000b04059899 */ /* 0x000fe4000800063f */
[----:B------:R-:W-:Y:S01]  /*0820*/  @!UP1 USHF.L.U32 UR4, UR4, 0x1, URZ ;  /* 0x0000000104049899 */ /* 0x000fe2000800063f */
[----:B------:R-:W4:Y:S01]  /*0830*/  LDC R6, c[0x0][0x144] ;  /* 0x00005100ff067b82 */ /* 0x000f220000000800 */
[----:B0-----:R-:W-:Y:S02]  /*0840*/  @!UP1 ULEA UR7, UR8, UR7, 0x18 ;  /* 0x0000000708079291 */ /* 0x001fe4000f8ec03f */
[----:B------:R-:W-:-:S04]  /*0850*/  @!UP2 UIADD3 UR8, -UR9, 0x100000, URZ ;  /* 0x001000000908a890 */ /* 0x000fc8000fffe13f */
[----:B------:R-:W-:Y:S02]  /*0860*/  @!UP2 USHF.L.U32 UR9, UR8, 0xb, URZ ;  /* 0x0000000b0809a899 */ /* 0x000fe4000800063f */
[----:B------:R-:W-:Y:S01]  /*0870*/  @!UP2 USHF.L.U32 UR8, UR8, 0x1, URZ ;  /* 0x000000010808a899 */ /* 0x000fe2000800063f */
[----:B------:R-:W0:Y:S01]  /*0880*/  F2I.U32.TRUNC.NTZ R0, R0 ;  /* 0x0000000000007305 */ /* 0x000e22000020f000 */
[----:B------:R-:W-:Y:S01]  /*0890*/  VOTEU.ALL UP1, P0 ;  /* 0x00000000003f7886 */ /* 0x000fe20000020000 */
[----:B------:R-:W-:Y:S01]  /*08a0*/  LOP3.LUT P0, RZ, R3, 0x7, RZ, 0xc0, !PT ;  /* 0x0000000703ff7812 */ /* 0x000fe2000780c0ff */
[----:B--2---:R-:W-:Y:S01]  /*08b0*/  @!UP2 ULEA UR10, UR11, UR10, 0x18 ;  /* 0x0000000a0b0aa291 */ /* 0x004fe2000f8ec03f */
[----:B------:R-:W-:Y:S01]  /*08c0*/  VOTEU.ALL UP2, P1 ;  /* 0x00000000003f7886 */ /* 0x000fe20000840000 */
[----:B-----5:R-:W-:Y:S01]  /*08d0*/  IMAD.MOV R16, RZ, RZ, -R7 ;  /* 0x000000ffff107224 */ /* 0x020fe200078e0a07 */
[----:B------:R-:W-:Y:S01]  /*08e0*/  ISETP.LT.U32.AND P0, PT, R11, 0x4, !P0 ;  /* 0x000000040b00780c */ /* 0x000fe20004701070 */
[----:B------:R-:W2:Y:S02]  /*08f0*/  FENCE.VIEW.ASYNC.S ;  /* 0x00000000000073c6 */ /* 0x000ea40000000000 */
[----:B--2---:R2:W2:Y:S01]  /*0900*/  @!UP0 SYNCS.EXCH.64 URZ, [UR7+0xe0], UR4 ;  /* 0x0000e004073f85b2 */ /* 0x0044a20008000100 */
[----:B-1----:R-:W-:Y:S01]  /*0910*/  ISETP.EQ.U32.AND P2, PT, R8, 0x1, PT ;  /* 0x000000010800780c */ /* 0x002fe20003f42070 */
[----:B0-----:R-:W-:-:S02]  /*0920*/  IMAD.MOV R7, RZ, RZ, -R0 ;  /* 0x000000ffff077224 */ /* 0x001fc400078e0a00 */
[----:B---3--:R-:W-:Y:S02]  /*0930*/  IMAD R0, R15, R16, R4 ;  /* 0x000000100f007224 */ /* 0x008fe400078e0204 */
[----:B----4-:R-:W-:-:S03]  /*0940*/  IMAD R14, R6, R7, UR15 ;  /* 0x0000000f060e7e24 */ /* 0x010fc6000f8e0207 */
[----:B------:R-:W-:Y:S01]  /*0950*/  ISETP.NE.AND P1, PT, R0, R11, PT ;  /* 0x0000000b0000720c */ /* 0x000fe20003f25270 */
[----:B------:R0:W1:Y:S01]  /*0960*/  @!UP1 SYNCS.EXCH.64 URZ, [UR7+0xe8], UR4 ;  /* 0x0000e804073f95b2 */ /* 0x0000620008000100 */
[----:B------:R-:W-:Y:S02]  /*0970*/  NOP ;  /* 0x0000000000007918 */ /* 0x000fe40000000000 */
[----:B------:R-:W-:-:S04]  /*0980*/  ISETP.EQ.OR P1, PT, R14, RZ, !P1 ;  /* 0x000000ff0e00720c */ /* 0x000fc80004f22670 */
[----:B------:R-:W-:Y:S01]  /*0990*/  PLOP3.LUT P0, PT, P0, P1, PT, 0x80, 0x0 ;  /* 0x000000000000781c */ /* 0x000fe20000703070 */
[----:B------:R0:W3:Y:S01]  /*09a0*/  @!UP2 SYNCS.EXCH.64 URZ, [UR10+0xc0], UR8 ;  /* 0x0000c0080a3fa5b2 */ /* 0x0000e20008000100 */
[----:B------:R0:W4:Y:S01]  /*09b0*/  @!UP3 SYNCS.EXCH.64 URZ, [UR10+0xc8], UR8 ;  /* 0x0000c8080a3fb5b2 */ /* 0x0001220008000100 */
[----:B------:R0:W0:Y:S01]  /*09c0*/  @!UP4 SYNCS.EXCH.64 URZ, [UR10+0xd0], UR8 ;  /* 0x0000d0080a3fc5b2 */ /* 0x0000220008000100 */
[----:B------:R0:W0:Y:S01]  /*09d0*/  @!UP5 SYNCS.EXCH.64 URZ, [UR10+0xd8], UR8 ;  /* 0x0000d8080a3fd5b2 */ /* 0x0000220008000100 */
[----:B------:R-:W-:Y:S01]  /*09e0*/  NOP ;  /* 0x0000000000007918 */ /* 0x000fe20000000000 */
[----:B--2---:R-:W-:Y:S07]  /*09f0*/  @!P2 BRA `(.L_x_4) ;  /* 0x000000000008a947 */ /* 0x004fee0003800000 */
[----:B01-34-:R-:W-:Y:S01]  /*0a00*/  UCGABAR_ARV ;  /* 0x00000000000079c7 */ /* 0x01bfe20008000000 */
[----:B------:R-:W-:Y:S05]  /*0a10*/  BRA `(.L_x_5) ;  /* 0x0000000000047947 */ /* 0x000fea0003800000 */
.L_x_4:
[----:B01-34-:R-:W-:Y:S01]  /*0a20*/  NOP ;  /* 0x0000000000007918 */ /* 0x01bfe20000000000 */
.L_x_5:
[----:B------:R-:W-:Y:S01]  /*0a30*/  ULDC.64 UR4, c[0x0][0x598] ;  /* 0x0001660000047ab9 */ /* 0x000fe20000000a00 */
[----:B------:R-:W-:Y:S01]  /*0a40*/  ULDC.64 UR22, c[0x0][0x208] ;  /* 0x0000820000167ab9 */ /* 0x000fe20000000a00 */
[----:B------:R-:W-:-:S04]  /*0a50*/  ISETP.NE.U32.AND P1, PT, RZ, UR4, PT ;  /* 0x00000004ff007c0c */ /* 0x000fc8000bf25070 */
[----:B------:R-:W-:-:S13]  /*0a60*/  ISETP.NE.AND.EX P1, PT, RZ, UR5, PT, P1 ;  /* 0x00000005ff007c0c */ /* 0x000fda000bf25310 */
[----:B------:R-:W-:Y:S05]  /*0a70*/  @!P1 BRA `(.L_x_6) ;  /* 0x0000000000209947 */ /* 0x000fea0003800000 */
[----:B------:R-:W0:Y:S02]  /*0a80*/  LDC.64 R6, c[0x0][0x598] ;  /* 0x00016600ff067b82 */ /* 0x000e240000000a00 */
[----:B0-----:R-:W2:Y:S02]  /*0a90*/  LDG.E.64 R6, desc[UR22][R6.64] ;  /* 0x0000001606067981 */ /* 0x001ea4000c1e1b00 */
[----:B--2---:R-:W-:-:S04]  /*0aa0*/  ISETP.NE.U32.AND P1, PT, R6, RZ, PT ;  /* 0x000000ff0600720c */ /* 0x004fc80003f25070 */
[----:B------:R-:W-:-:S13]  /*0ab0*/  ISETP.NE.AND.EX P1, PT, R7, RZ, PT, P1 ;  /* 0x000000ff0700720c */ /* 0x000fda0003f25310 */
[----:B------:R-:W-:Y:S05]  /*0ac0*/  @!P1 BRA `(.L_x_6) ;  /* 0x00000000000c9947 */ /* 0x000fea0003800000 */
[----:B------:R-:W2:Y:S02]  /*0ad0*/  LD.E R6, desc[UR22][R6.64] ;  /* 0x0000001606067980 */ /* 0x000ea4000c101900 */
[----:B--2---:R-:W-:Y:S01]  /*0ae0*/  R2UR UR24, R6 ;  /* 0x00000000061872ca */ /* 0x004fe200000e0000 */
[----:B------:R-:W-:-:S14]  /*0af0*/  BRA `(.L_x_7) ;  /* 0x0000000000247947 */ /* 0x000fdc0003800000 */
.L_x_6:
[----:B------:R-:W-:Y:S02]  /*0b00*/  ULDC.64 UR4, c[0x0][0x588] ;  /* 0x0001620000047ab9 */ /* 0x000fe40000000a00 */
[----:B------:R-:W-:-:S04]  /*0b10*/  ISETP.NE.U32.AND P1, PT, RZ, UR4, PT ;  /* 0x00000004ff007c0c */ /* 0x000fc8000bf25070 */
[----:B------:R-:W-:-:S13]  /*0b20*/  ISETP.NE.AND.EX P1, PT, RZ, UR5, PT, P1 ;  /* 0x00000005ff007c0c */ /* 0x000fda000bf25310 */
[----:B------:R-:W-:Y:S05]  /*0b30*/  @!P1 BRA `(.L_x_8) ;  /* 0x0000000000109947 */ /* 0x000fea0003800000 */
[----:B------:R-:W0:Y:S02]  /*0b40*/  LDC.64 R6, c[0x0][0x588] ;  /* 0x00016200ff067b82 */ /* 0x000e240000000a00 */
[----:B0-----:R-:W2:Y:S02]  /*0b50*/  LDG.E R6, desc[UR22][R6.64] ;  /* 0x0000001606067981 */ /* 0x001ea4000c1e1900 */
[----:B--2---:R-:W-:Y:S01]  /*0b60*/  R2UR UR24, R6 ;  /* 0x00000000061872ca */ /* 0x004fe200000e0000 */
[----:B------:R-:W-:-:S14]  /*0b70*/  BRA `(.L_x_7) ;  /* 0x0000000000047947 */ /* 0x000fdc0003800000 */
.L_x_8:
[----:B------:R-:W-:-:S05]  /*0b80*/  ULDC UR24, c[0x0][0x580] ;  /* 0x0001600000187ab9 */ /* 0x000fca0000000800 */
.L_x_7:
[----:B------:R-:W-:Y:S02]  /*0b90*/  ULDC.64 UR4, c[0x0][0x5a0] ;  /* 0x0001680000047ab9 */ /* 0x000fe40000000a00 */
        /* <DEDUP_REMOVED lines=11> */
.L_x_9:
        /* <DEDUP_REMOVED lines=8> */
.L_x_11:
[----:B------:R-:W-:-:S05]  /*0cd0*/  ULDC UR25, c[0x0][0x584] ;  /* 0x0001610000197ab9 */ /* 0x000fca0000000800 */
.L_x_10:
[----:B------:R-:W0:Y:S01]  /*0ce0*/  LDC R0, c[0x0][0x65c] ;  /* 0x00019700ff007b82 */ /* 0x000e220000000800 */
[----:B------:R-:W-:Y:S01]  /*0cf0*/  IMAD.U32 R6, RZ, RZ, UR15 ;  /* 0x0000000fff067e24 */ /* 0x000fe2000f8e00ff */
[----:B------:R-:W-:Y:S01]  /*0d00*/  UISETP.NE.AND UP0, UPT, UR14, 0x2, UPT ;  /* 0x000000020e00788c */ /* 0x000fe2000bf05270 */
[----:B------:R-:W-:Y:S01]  /*0d10*/  IMAD.MOV.U32 R7, RZ, RZ, RZ ;  /* 0x000000ffff077224 */ /* 0x000fe200078e00ff */
[----:B------:R-:W-:Y:S01]  /*0d20*/  ULDC UR7, c[0x0][0x28c] ;  /* 0x0000a30000077ab9 */ /* 0x000fe20000000800 */
[----:B------:R-:W-:Y:S01]  /*0d30*/  UMOV UR5, URZ ;  /* 0x0000003f00057c82 */ /* 0x000fe20008000000 */
[----:B------:R-:W-:Y:S02]  /*0d40*/  UIADD3 UR7, UR7, 0x3f, URZ ;  /* 0x0000003f07077890 */ /* 0x000fe4000fffe03f */
[----:B------:R-:W-:Y:S01]  /*0d50*/  PLOP3.LUT P1, PT, PT, PT, UP0, 0x80, 0x0 ;  /* 0x000000000000781c */ /* 0x000fe20003f2f008 */
[----:B------:R-:W-:Y:S01]  /*0d60*/  UMOV UR4, URZ ;  /* 0x0000003f00047c82 */ /* 0x000fe20008000000 */
[----:B------:R-:W-:Y:S01]  /*0d70*/  USHF.R.S32.HI UR10, URZ, 0x1f, UR7 ;  /* 0x0000001f3f0a7899 */ /* 0x000fe20008011407 */
[----:B------:R-:W-:-:S03]  /*0d80*/  ULDC.64 UR18, c[0x0][0x650] ;  /* 0x0001940000127ab9 */ /* 0x000fc60000000a00 */
[----:B------:R-:W-:-:S04]  /*0d90*/  ULEA.HI UR10, UR10, UR7, URZ, 0x6 ;  /* 0x000000070a0a7291 */ /* 0x000fc8000f8f303f */
[----:B------:R-:W-:Y:S01]  /*0da0*/  USHF.R.S32.HI UR14, URZ, 0x6, UR10 ;  /* 0x000000063f0e7899 */ /* 0x000fe2000801140a */
[----:B0-----:R-:W-:-:S13]  /*0db0*/  ISETP.NE.AND P3, PT, R0, 0x1, PT ;  /* 0x000000010000780c */ /* 0x001fda0003f65270 */
[----:B------:R-:W0:Y:S01]  /*0dc0*/  @P3 LDC R9, c[0x0][0x10] ;  /* 0x00000400ff093b82 */ /* 0x000e220000000800 */
[----:B------:R-:W-:-:S07]  /*0dd0*/  @P3 IMAD.MOV.U32 R5, RZ, RZ, RZ ;  /* 0x000000ffff053224 */ /* 0x000fce00078e00ff */
[----:B------:R-:W1:Y:S01]  /*0de0*/  @!P3 LDC R11, c[0x0][0xc] ;  /* 0x00000300ff0bbb82 */ /* 0x000e620000000800 */
[----:B------:R-:W-:Y:S01]  /*0df0*/  ULDC UR8, c[0x0][0xc] ;  /* 0x0000030000087ab9 */ /* 0x000fe20000000800 */
[----:B------:R-:W-:Y:S01]  /*0e00*/  ULDC UR9, c[0x0][0x10] ;  /* 0x0000040000097ab9 */ /* 0x000fe20000000800 */
[----:B------:R-:W-:Y:S01]  /*0e10*/  ULDC UR7, c[0x0][0x14] ;  /* 0x0000050000077ab9 */ /* 0x000fe20000000800 */
[----:B------:R-:W-:-:S04]  /*0e20*/  UIMAD.WIDE.U32 UR8, UR8, UR9, URZ ;  /* 0x00000009080872a5 */ /* 0x000fc8000f8e003f */
[----:B------:R-:W-:Y:S01]  /*0e30*/  UIMAD.WIDE.U32 UR20, UR8, UR7, URZ ;  /* 0x00000007081472a5 */ /* 0x000fe2000f8e003f */
[----:B0-----:R-:W-:Y:S01]  /*0e40*/  @P3 IMAD.WIDE.U32 R8, R9, UR15, R4 ;  /* 0x0000000f09083c25 */ /* 0x001fe2000f8e0004 */
[----:B------:R-:W-:-:S03]  /*0e50*/  UIMAD UR15, UR9, UR7, URZ ;  /* 0x00000007090f72a4 */ /* 0x000fc6000f8e023f */
[----:B------:R-:W-:Y:S01]  /*0e60*/  @P3 IMAD.MOV.U32 R13, RZ, RZ, R8 ;  /* 0x000000ffff0d3224 */ /* 0x000fe200078e0008 */
[----:B------:R-:W-:Y:S01]  /*0e70*/  UIADD3 UR15, UR21, UR15, URZ ;  /* 0x0000000f150f7290 */ /* 0x000fe2000fffe03f */
[----:B-1----:R-:W-:-:S04]  /*0e80*/  @!P3 IMAD.WIDE.U32 R6, R4, R11, R6 ;  /* 0x0000000b0406b225 */ /* 0x002fc800078e0006 */
[----:B------:R-:W-:Y:S02]  /*0e90*/  @P3 IMAD.MOV.U32 R11, RZ, RZ, RZ ;  /* 0x000000ffff0b3224 */ /* 0x000fe400078e00ff */
[----:B------:R-:W-:Y:S02]  /*0ea0*/  @!P3 IMAD.MOV.U32 R13, RZ, RZ, R6 ;  /* 0x000000ffff0db224 */ /* 0x000fe400078e0006 */
[----:B------:R-:W-:Y:S02]  /*0eb0*/  @P3 IMAD.IADD R10, R9, 0x1, R11 ;  /* 0x00000001090a3824 */ /* 0x000fe400078e020b */
[----:B------:R-:W-:Y:S01]  /*0ec0*/  @!P3 IMAD.MOV.U32 R10, RZ, RZ, R7 ;  /* 0x000000ffff0ab224 */ /* 0x000fe200078e0007 */
[----:B------:R0:W-:Y:S01]  /*0ed0*/  STL [R1+0x84], R13 ;  /* 0x0000840d01007387 */ /* 0x0001e20000100800 */
[----:B------:R-:W-:Y:S02]  /*0ee0*/  IMAD.MOV.U32 R17, RZ, RZ, R13 ;  /* 0x000000ffff117224 */ /* 0x000fe400078e000d */
[----:B------:R-:W-:Y:S01]  /*0ef0*/  IMAD.MOV.U32 R22, RZ, RZ, R10 ;  /* 0x000000ffff167224 */ /* 0x000fe200078e000a */
[----:B------:R0:W-:Y:S01]  /*0f00*/  STL [R1+0x80], R10 ;  /* 0x0000800a01007387 */ /* 0x0001e20000100800 */
[----:B------:R-:W-:Y:S05]  /*0f10*/  @P1 BRA `(.L_x_12) ;  /* 0x0000000000281947 */ /* 0x000fea0003800000 */
[----:B------:R-:W-:Y:S01]  /*0f20*/  IADD3 R17, P1, R17, UR20, RZ ;  /* 0x0000001411117c10 */ /* 0x000fe2000ff3e0ff */
[----:B------:R-:W-:Y:S02]  /*0f30*/  UISETP.GE.U32.AND UP0, UPT, UR14, 0xb, UPT ;  /* 0x0000000b0e00788c */ /* 0x000fe4000bf06070 */
[----:B------:R-:W-:Y:S01]  /*0f40*/  UIMAD.WIDE.U32 UR4, UR14, -0x45d1745d, URZ ;  /* 0xba2e8ba30e0478a5 */ /* 0x000fe2000f8e003f */
[----:B------:R-:W-:Y:S01]  /*0f50*/  IADD3.X R22, R22, UR15, RZ, P1, !PT ;  /* 0x0000000f16167c10 */ /* 0x000fe20008ffe4ff */
[----:B------:R1:W-:Y:S02]  /*0f60*/  STL [R1+0x84], R17 ;  /* 0x0000841101007387 */ /* 0x0003e40000100800 */
[----:B------:R-:W-:Y:S02]  /*0f70*/  USHF.R.U32.HI UR5, URZ, 0x3, UR5 ;  /* 0x000000033f057899 */ /* 0x000fe40008011605 */
[----:B------:R1:W-:Y:S01]  /*0f80*/  STL [R1+0x80], R22 ;  /* 0x0000801601007387 */ /* 0x0003e20000100800 */
[----:B------:R-:W-:-:S02]  /*0f90*/  UMOV UR4, URZ ;  /* 0x0000003f00047c82 */ /* 0x000fc40008000000 */
[----:B------:R-:W-:Y:S02]  /*0fa0*/  @UP0 ULOP3.LUT UR4, UR5, 0x1, URZ, 0xc0, !UPT ;  /* 0x0000000105040892 */ /* 0x000fe4000f8ec03f */
[----:B------:R-:W-:-:S12]  /*0fb0*/  UIMAD UR5, UR5, -0xb, UR14 ;  /* 0xfffffff5050578a4 */ /* 0x000fd8000f8e020e */
.L_x_12:
[----:B------:R-:W-:Y:S01]  /*0fc0*/  IMAD.MOV.U32 R8, RZ, RZ, -0x1 ;  /* 0xffffffffff087424 */ /* 0x000fe200078e00ff */
[----:B------:R-:W-:Y:S01]  /*0fd0*/  ISETP.GE.U32.AND P1, PT, R17, UR18, PT ;  /* 0x0000001211007c0c */ /* 0x000fe2000bf26070 */
[----:B------:R-:W-:Y:S01]  /*0fe0*/  IMAD.MOV.U32 R6, RZ, RZ, -0x1 ;  /* 0xffffffffff067424 */ /* 0x000fe200078e00ff */
[----:B------:R-:W-:Y:S01]  /*0ff0*/  PRMT R0, RZ, 0x7610, R0 ;  /* 0x00007610ff007816 */ /* 0x000fe20000000000 */
[----:B------:R-:W-:Y:S01]  /*1000*/  IMAD.MOV.U32 R7, RZ, RZ, -0x1 ;  /* 0xffffffffff077424 */ /* 0x000fe200078e00ff */
[----:B------:R2:W-:Y:S01]  /*1010*/  STL [R1+0x88], R8 ;  /* 0x0000880801007387 */ /* 0x0005e20000100800 */
[----:B------:R-:W-:-:S03]  /*1020*/  ISETP.GE.U32.AND.EX P1, PT, R22, UR19, PT, P1 ;  /* 0x0000001316007c0c */ /* 0x000fc6000bf26110 */
[----:B------:R2:W-:Y:S04]  /*1030*/  STL [R1+0x78], R6 ;  /* 0x0000780601007387 */ /* 0x0005e80000100800 */
[----:B------:R2:W-:Y:S06]  /*1040*/  STL [R1+0x8c], R7 ;  /* 0x00008c0701007387 */ /* 0x0005ec0000100800 */
[----:B------:R-:W-:Y:S05]  /*1050*/  @P1 BRA `(.L_x_13) ;  /* 0x0000000400381947 */ /* 0x000fea0003800000 */
[----:B------:R-:W3:Y:S01]  /*1060*/  LDC.64 R18, c[0x0][0x628] ;  /* 0x00018a00ff127b82 */ /* 0x000ee20000000a00 */
[----:B--2---:R-:W-:Y:S02]  /*1070*/  IMAD.MOV.U32 R6, RZ, RZ, R17 ;  /* 0x000000ffff067224 */ /* 0x004fe400078e0011 */
[----:B------:R-:W-:-:S05]  /*1080*/  IMAD.MOV.U32 R7, RZ, RZ, R22 ;  /* 0x000000ffff077224 */ /* 0x000fca00078e0016 */
[----:B------:R-:W2:Y:S08]  /*1090*/  LDC R0, c[0x0][0x630] ;  /* 0x00018c00ff007b82 */ /* 0x000eb00000000800 */
[----:B------:R-:W4:Y:S01]  /*10a0*/  LDC.64 R20, c[0x0][0x620] ;  /* 0x00018800ff147b82 */ /* 0x000f220000000a00 */
[----:B---3--:R-:W-:-:S04]  /*10b0*/  ISETP.NE.U32.AND P1, PT, R18, RZ, PT ;  /* 0x000000ff1200720c */ /* 0x008fc80003f25070 */
[----:B------:R-:W-:-:S13]  /*10c0*/  ISETP.NE.AND.EX P1, PT, R19, RZ, PT, P1 ;  /* 0x000000ff1300720c */ /* 0x000fda0003f25310 */
[----:B--2-4-:R-:W-:Y:S05]  /*10d0*/  @!P1 BRA `(.L_x_14) ;  /* 0x0000000000289947 */ /* 0x014fea0003800000 */
[----:B------:R-:W2:Y:S02]  /*10e0*/  LDC R11, c[0x0][0x634] ;  /* 0x00018d00ff0b7b82 */ /* 0x000ea40000000800 */
[----:B--2---:R-:W-:-:S05]  /*10f0*/  IADD3 R11, P1, R17, R11, RZ ;  /* 0x0000000b110b7210 */ /* 0x004fca0007f3e0ff */
[----:B0-----:R-:W-:-:S04]  /*1100*/  IMAD.X R13, RZ, RZ, R22, P1 ;  /* 0x000000ffff0d7224 */ /* 0x001fc800008e0616 */
[----:B------:R-:W-:-:S04]  /*1110*/  IMAD.WIDE.U32 R6, R13, R18, RZ ;  /* 0x000000120d067225 */ /* 0x000fc800078e00ff */
[----:B------:R-:W-:-:S04]  /*1120*/  IMAD.WIDE.U32 R8, P1, R11, R19, R6 ;  /* 0x000000130b087225 */ /* 0x000fc80007820006 */
[----:B------:R-:W-:-:S04]  /*1130*/  IMAD.WIDE.U32 R6, R11, R18, RZ ;  /* 0x000000120b067225 */ /* 0x000fc800078e00ff */
[----:B------:R-:W-:Y:S01]  /*1140*/  IMAD.X R11, RZ, RZ, RZ, P1 ;  /* 0x000000ffff0b7224 */ /* 0x000fe200008e06ff */
[----:B------:R-:W-:Y:S01]  /*1150*/  IADD3 RZ, P1, R7, R8, RZ ;  /* 0x0000000807ff7210 */ /* 0x000fe20007f3e0ff */
[----:B------:R-:W-:-:S04]  /*1160*/  IMAD.MOV.U32 R10, RZ, RZ, R9 ;  /* 0x000000ffff0a7224 */ /* 0x000fc800078e0009 */
[----:B------:R-:W-:-:S08]  /*1170*/  IMAD.WIDE.U32.X R6, R13, R19, R10, P1 ;  /* 0x000000130d067225 */ /* 0x000fd000008e040a */
.L_x_14:
[-CC-:B------:R-:W-:Y:S01]  /*1180*/  SHF.R.U64 R27, R6, R0.reuse, R7.reuse ;  /* 0x00000000061b7219 */ /* 0x180fe20000001207 */
[----:B------:R-:W2:Y:S01]  /*1190*/  LDC.64 R24, c[0x0][0x640] ;  /* 0x00019000ff187b82 */ /* 0x000ea20000000a00 */
[----:B------:R-:W-:Y:S01]  /*11a0*/  SHF.R.U32.HI R0, RZ, R0, R7 ;  /* 0x00000000ff007219 */ /* 0x000fe20000011607 */
[----:B------:R-:W-:Y:S01]  /*11b0*/  IMAD.MOV.U32 R6, RZ, RZ, R17 ;  /* 0x000000ffff067224 */ /* 0x000fe200078e0011 */
[----:B------:R-:W-:-:S05]  /*11c0*/  IADD3 R9, P1, RZ, -R27, RZ ;  /* 0x8000001bff097210 */ /* 0x000fca0007f3e0ff */
[----:B------:R-:W3:Y:S01]  /*11d0*/  LDC R8, c[0x0][0x618] ;  /* 0x00018600ff087b82 */ /* 0x000ee20000000800 */
[----:B------:R-:W-:-:S04]  /*11e0*/  IMAD.X R7, RZ, RZ, ~R0, P1 ;  /* 0x000000ffff077224 */ /* 0x000fc800008e0e00 */
[-C--:B------:R-:W-:Y:S02]  /*11f0*/  IMAD R0, R7, R20.reuse, RZ ;  /* 0x0000001407007224 */ /* 0x080fe400078e02ff */
[----:B------:R-:W-:Y:S01]  /*1200*/  IMAD.MOV.U32 R7, RZ, RZ, R22 ;  /* 0x000000ffff077224 */ /* 0x000fe200078e0016 */
[----:B------:R-:W4:Y:S01]  /*1210*/  LDC R11, c[0x0][0x608] ;  /* 0x00018200ff0b7b82 */ /* 0x000f220000000800 */
[----:B-1----:R-:W-:Y:S02]  /*1220*/  IMAD.MOV.U32 R22, RZ, RZ, 0x1 ;  /* 0x00000001ff167424 */ /* 0x002fe400078e00ff */
[----:B------:R-:W-:-:S04]  /*1230*/  IMAD.WIDE.U32 R6, R9, R20, R6 ;  /* 0x0000001409067225 */ /* 0x000fc800078e0006 */
[----:B------:R-:W-:Y:S01]  /*1240*/  IMAD R9, R9, R21, R0 ;  /* 0x0000001509097224 */ /* 0x000fe200078e0200 */
[----:B------:R-:W1:Y:S01]  /*1250*/  LDC R23, c[0x0][0x658] ;  /* 0x00019600ff177b82 */ /* 0x000e620000000800 */
[----:B--2---:R-:W-:Y:S01]  /*1260*/  ISETP.NE.U32.AND P1, PT, R24, RZ, PT ;  /* 0x000000ff1800720c */ /* 0x004fe20003f25070 */
[----:B------:R-:W-:Y:S02]  /*1270*/  IMAD.MOV.U32 R0, RZ, RZ, -0x1 ;  /* 0xffffffffff007424 */ /* 0x000fe400078e00ff */
[----:B------:R-:W-:Y:S01]  /*1280*/  IMAD.IADD R7, R7, 0x1, R9 ;  /* 0x0000000107077824 */ /* 0x000fe200078e0209 */
[----:B------:R-:W-:-:S03]  /*1290*/  ISETP.NE.AND.EX P1, PT, R25, RZ, PT, P1 ;  /* 0x000000ff1900720c */ /* 0x000fc60003f25310 */
[----:B------:R-:W2:Y:S01]  /*12a0*/  LDC R21, c[0x0][0x600] ;  /* 0x00018000ff157b82 */ /* 0x000ea20000000800 */
[-CC-:B---3--:R-:W-:Y:S02]  /*12b0*/  SHF.R.U64 R19, R6, R8.reuse, R7.reuse ;  /* 0x0000000806137219 */ /* 0x188fe40000001207 */
[----:B------:R-:W-:-:S05]  /*12c0*/  SHF.R.U32.HI R6, RZ, R8, R7 ;  /* 0x00000008ff067219 */ /* 0x000fca0000011607 */
[----:B------:R-:W3:Y:S01]  /*12d0*/  LDC R18, c[0x0][0x648] ;  /* 0x00019200ff127b82 */ /* 0x000ee20000000800 */
[-CC-:B----4-:R-:W-:Y:S02]  /*12e0*/  SHF.R.U64 R28, R19, R11.reuse, R6.reuse ;  /* 0x0000000b131c7219 */ /* 0x190fe40000001206 */
[----:B------:R-:W-:-:S05]  /*12f0*/  SHF.R.U32.HI R6, RZ, R11, R6 ;  /* 0x0000000bff067219 */ /* 0x000fca0000011606 */
[----:B------:R-:W4:Y:S01]  /*1300*/  LDC R20, c[0x0][0x638] ;  /* 0x00018e00ff147b82 */ /* 0x000f220000000800 */
[-CC-:B-1----:R-:W-:Y:S02]  /*1310*/  SHF.R.U64 R30, R28, R23.reuse, R6.reuse ;  /* 0x000000171c1e7219 */ /* 0x182fe40000001206 */
[-C--:B------:R-:W-:Y:S02]  /*1320*/  SHF.L.U32 R0, R0, R23.reuse, RZ ;  /* 0x0000001700007219 */ /* 0x080fe400000006ff */
[----:B------:R-:W-:Y:S01]  /*1330*/  SHF.R.U32.HI R7, RZ, R23, R6 ;  /* 0x00000017ff077219 */ /* 0x000fe20000011606 */
[----:B------:R-:W-:Y:S01]  /*1340*/  IMAD.MOV.U32 R6, RZ, RZ, R30 ;  /* 0x000000ffff067224 */ /* 0x000fe200078e001e */
[----:B0-----:R-:W-:Y:S01]  /*1350*/  LOP3.LUT R13, RZ, R0, RZ, 0x33, !PT ;  /* 0x00000000ff0d7212 */ /* 0x001fe200078e33ff */
[----:B------:R-:W0:Y:S01]  /*1360*/  LDC R26, c[0x0][0x610] ;  /* 0x00018400ff1a7b82 */ /* 0x000e220000000800 */
[----:B------:R-:W-:Y:S05]  /*1370*/  @!P1 BRA `(.L_x_15) ;  /* 0x0000000000289947 */ /* 0x000fea0003800000 */
[----:B------:R-:W1:Y:S02]  /*1380*/  LDC R11, c[0x0][0x64c] ;  /* 0x00019300ff0b7b82 */ /* 0x000e640000000800 */
[----:B-1----:R-:W-:-:S05]  /*1390*/  IADD3 R11, P1, R30, R11, RZ ;  /* 0x0000000b1e0b7210 */ /* 0x002fca0007f3e0ff */
[----:B------:R-:W-:-:S04]  /*13a0*/  IMAD.X R17, RZ, RZ, R7, P1 ;  /* 0x000000ffff117224 */ /* 0x000fc800008e0607 */
[----:B------:R-:W-:-:S04]  /*13b0*/  IMAD.WIDE.U32 R6, R17, R24, RZ ;  /* 0x0000001811067225 */ /* 0x000fc800078e00ff */
[----:B------:R-:W-:-:S04]  /*13c0*/  IMAD.WIDE.U32 R8, P1, R11, R25, R6 ;  /* 0x000000190b087225 */ /* 0x000fc80007820006 */
[----:B------:R-:W-:-:S04]  /*13d0*/  IMAD.WIDE.U32 R6, R11, R24, RZ ;  /* 0x000000180b067225 */ /* 0x000fc800078e00ff */
[----:B------:R-:W-:Y:S01]  /*13e0*/  IMAD.X R11, RZ, RZ, RZ, P1 ;  /* 0x000000ffff0b7224 */ /* 0x000fe200008e06ff */
[----:B------:R-:W-:Y:S01]  /*13f0*/  IADD3 RZ, P1, R7, R8, RZ ;  /* 0x0000000807ff7210 */ /* 0x000fe20007f3e0ff */
[----:B------:R-:W-:-:S04]  /*1400*/  IMAD.MOV.U32 R10, RZ, RZ, R9 ;  /* 0x000000ffff0a7224 */ /* 0x000fc800078e0009 */
[----:B------:R-:W-:-:S08]  /*1410*/  IMAD.WIDE.U32.X R6, R17, R25, R10, P1 ;  /* 0x0000001911067225 */ /* 0x000fd000008e040a */
.L_x_15:
[----:B---3--:R-:W-:Y:S01]  /*1420*/  SHF.R.U64 R5, R6, R18, R7 ;  /* 0x0000001206057219 */ /* 0x008fe20000001207 */
[----:B--2---:R-:W-:Y:S01]  /*1430*/  VIADD R6, R21, 0xffffffff ;  /* 0xffffffff15067836 */ /* 0x004fe20000000000 */
[----:B------:R-:W-:Y:S01]  /*1440*/  SHF.L.U32 R0, R22, R23, RZ ;  /* 0x0000001716007219 */ /* 0x000fe200000006ff */
[----:B------:R-:W-:Y:S01]  /*1450*/  @P3 IMAD R14, R15, R16, R4 ;  /* 0x000000100f0e3224 */ /* 0x000fe200078e0204 */
[----:B------:R-:W-:Y:S01]  /*1460*/  LOP3.LUT R13, R28, R13, RZ, 0xc0, !PT ;  /* 0x0000000d1c0d7212 */ /* 0x000fe200078ec0ff */
[----:B------:R-:W-:-:S04]  /*1470*/  IMAD.MOV R7, RZ, RZ, -R5 ;  /* 0x000000ffff077224 */ /* 0x000fc800078e0a05 */
[----:B------:R-:W-:Y:S01]  /*1480*/  IMAD R13, R0, R5, R13 ;  /* 0x00000005000d7224 */ /* 0x000fe200078e020d */
[----:B------:R-:W-:Y:S01]  /*1490*/  LOP3.LUT R5, R19, R6, RZ, 0xc0, !PT ;  /* 0x0000000613057212 */ /* 0x000fe200078ec0ff */
[----:B----4-:R-:W-:Y:S02]  /*14a0*/  IMAD R0, R7, R20, R30 ;  /* 0x0000001407007224 */ /* 0x010fe400078e021e */
[----:B------:R-:W-:Y:S02]  /*14b0*/  IMAD.MOV.U32 R6, RZ, RZ, 0x1 ;  /* 0x00000001ff067424 */ /* 0x000fe400078e00ff */
[----:B0-----:R-:W-:Y:S02]  /*14c0*/  IMAD R4, R13, R26, R14 ;  /* 0x0000001a0d047224 */ /* 0x001fe400078e020e */
[----:B------:R-:W-:Y:S01]  /*14d0*/  IMAD R5, R0, R21, R5 ;  /* 0x0000001500057224 */ /* 0x000fe200078e0205 */
[----:B------:R-:W-:-:S04]  /*14e0*/  PRMT R0, R6, 0x7610, R0 ;  /* 0x0000761006007816 */ /* 0x000fc80000000000 */
[----:B------:R-:W-:Y:S02]  /*14f0*/  SEL R6, R5, R4, !P3 ;  /* 0x0000000405067207 */ /* 0x000fe40005800000 */
[----:B------:R-:W-:-:S03]  /*1500*/  SEL R4, R4, R5, !P3 ;  /* 0x0000000504047207 */ /* 0x000fc60005800000 */
[----:B------:R3:W-:Y:S04]  /*1510*/  STL [R1+0x8c], R6 ;  /* 0x00008c0601007387 */ /* 0x0007e80000100800 */
[----:B------:R3:W-:Y:S04]  /*1520*/  STL [R1+0x78], R27 ;  /* 0x0000781b01007387 */ /* 0x0007e80000100800 */
[----:B------:R3:W-:Y:S02]  /*1530*/  STL [R1+0x88], R4 ;  /* 0x0000880401007387 */ /* 0x0007e40000100800 */
.L_x_13:
[----:B------:R-:W-:Y:S05]  /*1540*/  @!P2 BRA `(.L_x_16) ;  /* 0x00000000000ca947 */ /* 0x000fea0003800000 */
[----:B------:R-:W-:Y:S01]  /*1550*/  UCGABAR_WAIT ;  /* 0x0000000000007dc7 */ /* 0x000fe20008000000 */
[----:B------:R-:W-:Y:S01]  /*1560*/  CCTL.IVALL ;  /* 0x00000000ff00798f */ /* 0x000fe20002000000 */
[----:B------:R-:W-:Y:S05]  /*1570*/  BRA `(.L_x_17) ;  /* 0x0000000000047947 */ /* 0x000fea0003800000 */
.L_x_16:
[----:B------:R-:W-:Y:S06]  /*1580*/  BAR.SYNC.DEFER_BLOCKING 0x0 ;  /* 0x0000000000007b1d */ /* 0x000fec0000010000 */
.L_x_17:
[----:B------:R-:W-:Y:S05]  /*1590*/  @!P4 BRA `(.L_x_18) ;  /* 0x000000d800e0c947 */ /* 0x000fea0003800000 */
[----:B------:R-:W-:-:S06]  /*15a0*/  UISETP.GT.U32.AND UP0, UPT, UR12, 0x1, UPT ;  /* 0x000000010c00788c */ /* 0x000fcc000bf04070 */
[----:B------:R-:W-:-:S13]  /*15b0*/  PLOP3.LUT P1, PT, PT, PT, UP0, 0x80, 0x0 ;  /* 0x000000000000781c */ /* 0x000fda0003f2f008 */
[----:B------:R-:W-:Y:S05]  /*15c0*/  @P1 EXIT ;  /* 0x000000000000194d */ /* 0x000fea0003800000 */
.L_x_19:
[----:B------:R-:W-:-:S08]  /*15d0*/  NOP ;  /* 0x0000000000007918 */ /* 0x000fd00000000000 */
[----:B------:R-:W4:Y:S02]  /*15e0*/  USETMAXREG.TRY_ALLOC.CTAPOOL UP0, 0xe8 ;  /* 0x000000e8000079c8 */ /* 0x000f240008000600 */
[----:B----4-:R-:W-:-:S13]  /*15f0*/  PLOP3.LUT P1, PT, PT, PT, UP0, 0x80, 0x0 ;  /* 0x000000000000781c */ /* 0x010fda0003f2f008 */
[----:B------:R-:W-:Y:S05]  /*1600*/  @!P1 BRA `(.L_x_19) ;  /* 0xfffffffc00f09947 */ /* 0x000fea000383ffff */
[----:B------:R-:W-:-:S13]  /*1610*/  LOP3.LUT P1, RZ, R0, 0xff, RZ, 0xc0, !PT ;  /* 0x000000ff00ff7812 */ /* 0x000fda000782c0ff */
[----:B------:R-:W-:Y:S05]  /*1620*/  @!P1 EXIT ;  /* 0x000000000000994d */ /* 0x000fea0003800000 */
[----:B------:R-:W4:Y:S01]  /*1630*/  S2UR UR6, SR_CgaCtaId ;  /* 0x00000000000679c3 */ /* 0x000f220000008800 */
[CC--:B------:R-:W-:Y:S01]  /*1640*/  LEA.HI R0, R12.reuse, R3.reuse, RZ, 0x2 ;  /* 0x000000030c007211 */ /* 0x0c0fe200078f10ff */
[----:B------:R-:W-:Y:S01]  /*1650*/  UIADD3 UR7, UR17, -0x1, URZ ;  /* 0xffffffff11077890 */ /* 0x000fe2000fffe03f */
[----:B------:R-:W-:Y:S01]  /*1660*/  LEA.HI R3, R12, R3, RZ, 0x5 ;  /* 0x000000030c037211 */ /* 0x000fe200078f28ff */
[----:B------:R-:W-:Y:S01]  /*1670*/  UMOV UR12, 0x400 ;  /* 0x00000400000c7882 */ /* 0x000fe20000000000 */
[--C-:B------:R-:W-:Y:S01]  /*1680*/  SHF.R.S32.HI R2, RZ, 0x2, R0.reuse ;  /* 0x00000002ff027819 */ /* 0x100fe20000011400 */
[----:B------:R-:W-:Y:S01]  /*1690*/  UISETP.LT.AND UP0, UPT, UR14, 0x1, UPT ;  /* 0x000000010e00788c */ /* 0x000fe2000bf01270 */
[----:B------:R-:W-:Y:S01]  /*16a0*/  SHF.R.S32.HI R5, RZ, 0x1f, R0 ;  /* 0x0000001fff057819 */ /* 0x000fe20000011400 */
[----:B------:R-:W-:Y:S02]  /*16b0*/  ULOP3.LUT UR27, UR13, 0x1, URZ, 0xfc, !UPT ;  /* 0x000000010d1b7892 */ /* 0x000fe4000f8efc3f */
[----:B------:R-:W-:Y:S01]  /*16c0*/  USEL UR16, UR14, 0x1, UP0 ;  /* 0x000000010e107887 */ /* 0x000fe20008000000 */
[----:B------:R-:W-:Y:S01]  /*16d0*/  LEA.HI R5, R5, R2, RZ, 0x3 ;  /* 0x0000000205057211 */ /* 0x000fe200078f18ff */
[----:B------:R-:W-:-:S02]  /*16e0*/  UISETP.NE.AND UP0, UPT, UR7, URZ, UPT ;  /* 0x0000003f0700728c */ /* 0x000fc4000bf05270 */
[----:B------:R-:W-:Y:S01]  /*16f0*/  USHF.L.U32 UR28, UR14, 0x1, URZ ;  /* 0x000000010e1c7899 */ /* 0x000fe2000800063f */
[----:B------:R-:W-:Y:S01]  /*1700*/  LOP3.LUT R5, R5, 0xfffffff8, RZ, 0xc0, !PT ;  /* 0xfffffff805057812 */ /* 0x000fe200078ec0ff */
[----:B------:R-:W-:Y:S02]  /*1710*/  UIADD3 UR16, -UR16, UR14, URZ ;  /* 0x0000000e10107290 */ /* 0x000fe4000fffe13f */
[----:B------:R-:W-:Y:S02]  /*1720*/  USEL UR30, URZ, 0x1, UP0 ;  /* 0x000000013f1e7887 */ /* 0x000fe40008000000 */
[----:B------:R-:W-:Y:S01]  /*1730*/  IMAD.IADD R2, R2, 0x1, -R5 ;  /* 0x0000000102027824 */ /* 0x000fe200078e0a05 */
[----:B------:R-:W-:Y:S01]  /*1740*/  SHF.R.S32.HI R5, RZ, 0x5, R3 ;  /* 0x00000005ff057819 */ /* 0x000fe20000011403 */
[----:B----4-:R-:W-:-:S03]  /*1750*/  ULEA UR12, UR6, UR12, 0x18 ;  /* 0x0000000c060c7291 */ /* 0x010fc6000f8ec03f */
[--C-:B------:R-:W-:Y:S01]  /*1760*/  SHF.R.S32.HI R3, RZ, 0x1f, R2.reuse ;  /* 0x0000001fff037819 */ /* 0x100fe20000011402 */
[----:B------:R-:W-:Y:S01]  /*1770*/  USHF.L.U32 UR6, UR7, 0x3, URZ ;  /* 0x0000000307067899 */ /* 0x000fe2000800063f */
[C-C-:B------:R-:W-:Y:S01]  /*1780*/  IMAD R0, R5.reuse, -0x10, -R2.reuse ;  /* 0xfffffff005007824 */ /* 0x140fe200078e0a02 */
[----:B------:R-:W-:Y:S02]  /*1790*/  UIADD3 UR29, UR12, 0xc0, URZ ;  /* 0x000000c00c1d7890 */ /* 0x000fe4000fffe03f */
[----:B------:R-:W-:Y:S01]  /*17a0*/  ULOP3.LUT UR6, UR6, 0x8, URZ, 0xc0, !UPT ;  /* 0x0000000806067892 */ /* 0x000fe2000f8ec03f */
[----:B------:R-:W-:Y:S01]  /*17b0*/  IMAD.WIDE R2, R5, 0x10, R2 ;  /* 0x0000001005027825 */ /* 0x000fe200078e0202 */
[----:B------:R-:W-:Y:S02]  /*17c0*/  ULEA UR17, UR17, UR29, 0x3 ;  /* 0x0000001d11117291 */ /* 0x000fe4000f8e183f */
[----:B------:R-:W-:Y:S02]  /*17d0*/  ULOP3.LUT UR31, UR6, 0x8, URZ, 0x3c, !UPT ;  /* 0x00000008061f7892 */ /* 0x000fe4000f8e3c3f */
[----:B------:R-:W-:-:S03]  /*17e0*/  ULOP3.LUT UR18, UR6, 0x18, URZ, 0x3c, !UPT ;  /* 0x0000001806127892 */ /* 0x000fc6000f8e3c3f */
[----:B------:R-:W-:Y:S02]  /*17f0*/  ULDC UR6, c[0x0][0x284] ;  /* 0x0000a10000067ab9 */ /* 0x000fe40000000800 */
[----:B------:R-:W-:-:S05]  /*1800*/  VIADD R0, R0, UR6 ;  /* 0x0000000600007c36 */ /* 0x000fca0008000000 */
[----:B------:R4:W-:Y:S04]  /*1810*/  STL [R1+0x98], R0 ;  /* 0x0000980001007387 */ /* 0x0009e80000100800 */
[----:B------:R4:W-:Y:S02]  /*1820*/  STL.64 [R1+0x90], R2 ;  /* 0x0000900201007387 */ /* 0x0009e40000100a00 */
.L_x_302:
[----:B----4-:R-:W-:Y:S01]  /*1830*/  IMAD.U32 R0, RZ, RZ, UR30 ;  /* 0x0000001eff007e24 */ /* 0x010fe2000f8e00ff */
[----:B0-2---:R-:W4:Y:S01]  /*1840*/  LDC R2, c[0x0][0x28c] ;  /* 0x0000a300ff027b82 */ /* 0x005f220000000800 */
[----:B------:R-:W-:Y:S01]  /*1850*/  UMOV UR6, URZ ;  /* 0x0000003f00067c82 */ /* 0x000fe20008000000 */
[----:B------:R-:W-:Y:S02]  /*1860*/  UMOV UR19, UR5 ;  /* 0x0000000500137c82 */ /* 0x000fe40008000000 */
[----:B------:R-:W-:-:S04]  /*1870*/  SHF.L.U32 R0, R0, 0x1f, RZ ;  /* 0x0000001f00007819 */ /* 0x000fc800000006ff */
[----:B------:R-:W5:Y:S01]  /*1880*/  SYNCS.PHASECHK.TRANS64.TRYWAIT P1, [UR17+-0x8], R0 ;  /* 0xfffff800ff0075a7 */ /* 0x000f620008020151 */
[----:B----4-:R-:W-:Y:S01]  /*1890*/  ISETP.GE.AND P2, PT, R2, 0x1, PT ;  /* 0x000000010200780c */ /* 0x010fe20003f46270 */
[----:B-----5:R-:W-:-:S12]  /*18a0*/  @!P1 BRA `(.L_x_20) ;  /* 0x000000ec00589947 */ /* 0x020fd80003800000 */
.L_x_331:
[----:B------:R0:W-:Y:S01]  /*18b0*/  STL [R1+0x74], RZ ;  /* 0x000074ff01007387 */ /* 0x0001e20000100800 */
[----:B------:R-:W-:Y:S01]  /*18c0*/  UMOV UR7, URZ ;  /* 0x0000003f00077c82 */ /* 0x000fe20008000000 */
[----:B------:R-:W-:Y:S01]  /*18d0*/  UMOV UR8, URZ ;  /* 0x0000003f00087c82 */ /* 0x000fe20008000000 */
[----:B----4-:R-:W-:Y:S01]  /*18e0*/  IMAD.MOV.U32 R0, RZ, RZ, RZ ;  /* 0x000000ffff007224 */ /* 0x010fe200078e00ff */
[----:B------:R4:W-:Y:S01]  /*18f0*/  STL [R1+0x70], RZ ;  /* 0x000070ff01007387 */ /* 0x0009e20000100800 */
[----:B------:R-:W-:Y:S02]  /*1900*/  CS2R R2, SRZ ;  /* 0x0000000000027805 */ /* 0x000fe4000001ff00 */
[----:B---3--:R-:W-:Y:S02]  /*1910*/  CS2R R4, SRZ ;  /* 0x0000000000047805 */ /* 0x008fe4000001ff00 */
[----:B--2---:R-:W-:Y:S01]  /*1920*/  CS2R R6, SRZ ;  /* 0x0000000000067805 */ /* 0x004fe2000001ff00 */
[----:B------:R4:W-:Y:S01]  /*1930*/  STL [R1+0x6c], RZ ;  /* 0x00006cff01007387 */ /* 0x0009e20000100800 */
[----:B------:R-:W-:-:S02]  /*1940*/  CS2R R8, SRZ ;  /* 0x0000000000087805 */ /* 0x000fc4000001ff00 */
[----:B0-----:R-:W-:Y:S02]  /*1950*/  CS2R R10, SRZ ;  /* 0x00000000000a7805 */ /* 0x001fe4000001ff00 */
[----:B------:R-:W-:Y:S01]  /*1960*/  CS2R R12, SRZ ;  /* 0x00000000000c7805 */ /* 0x000fe2000001ff00 */
[----:B------:R4:W-:Y:S01]  /*1970*/  STL [R1+0x68], RZ ;  /* 0x000068ff01007387 */ /* 0x0009e20000100800 */
[----:B------:R-:W-:Y:S02]  /*1980*/  CS2R R14, SRZ ;  /* 0x00000000000e7805 */ /* 0x000fe4000001ff00 */
[----:B-1----:R-:W-:Y:S02]  /*1990*/  CS2R R16, SRZ ;  /* 0x0000000000107805 */ /* 0x002fe4000001ff00 */
[----:B------:R-:W-:Y:S01]  /*19a0*/  CS2R R18, SRZ ;  /* 0x0000000000127805 */ /* 0x000fe2000001ff00 */
[----:B------:R4:W-:Y:S01]  /*19b0*/  STL [R1+0x64], RZ ;  /* 0x000064ff01007387 */ /* 0x0009e20000100800 */
[----:B------:R-:W-:-:S02]  /*19c0*/  CS2R R20, SRZ ;  /* 0x0000000000147805 */ /* 0x000fc4000001ff00 */
[----:B------:R-:W-:Y:S02]  /*19d0*/  CS2R R22, SRZ ;  /* 0x0000000000167805 */ /* 0x000fe4000001ff00 */
[----:B------:R-:W-:Y:S01]  /*19e0*/  CS2R R152, SRZ ;  /* 0x0000000000987805 */ /* 0x000fe2000001ff00 */
[----:B------:R4:W-:Y:S01]  /*19f0*/  STL [R1+0x60], RZ ;  /* 0x000060ff01007387 */ /* 0x0009e20000100800 */
[----:B------:R-:W-:Y:S02]  /*1a00*/  CS2R R154, SRZ ;  /* 0x00000000009a7805 */ /* 0x000fe4000001ff00 */
[----:B------:R-:W-:Y:S02]  /*1a10*/  CS2R R156, SRZ ;  /* 0x00000000009c7805 */ /* 0x000fe4000001ff00 */
        /* <DEDUP_REMOVED lines=46> */
[----:B------:R-:W-:Y:S01]  /*1d00*/  IMAD.MOV.U32 R226, RZ, RZ, RZ ;  /* 0x000000ffffe27224 */ /* 0x000fe200078e00ff */
[----:B------:R-:W-:Y:S01]  /*1d10*/  CS2R R24, SRZ ;  /* 0x0000000000187805 */ /* 0x000fe2000001ff00 */
[----:B------:R-:W-:Y:S01]  /*1d20*/  IMAD.U32 R227, RZ, RZ, UR4 ;  /* 0x00000004ffe37e24 */ /* 0x000fe2000f8e00ff */
[----:B------:R4:W-:Y:S01]  /*1d30*/  STL [R1+0x2c], RZ ;  /* 0x00002cff01007387 */ /* 0x0009e20000100800 */
[----:B------:R-:W-:Y:S02]  /*1d40*/  CS2R R26, SRZ ;  /* 0x00000000001a7805 */ /* 0x000fe4000001ff00 */
[----:B------:R-:W-:-:S02]  /*1d50*/  CS2R R28, SRZ ;  /* 0x00000000001c7805 */ /* 0x000fc4000001ff00 */
[----:B------:R-:W-:Y:S01]  /*1d60*/  CS2R R30, SRZ ;  /* 0x00000000001e7805 */ /* 0x000fe2000001ff00 */
[----:B------:R4:W-:Y:S01]  /*1d70*/  STL [R1+0x28], RZ ;  /* 0x000028ff01007387 */ /* 0x0009e20000100800 */
[----:B------:R-:W-:Y:S02]  /*1d80*/  CS2R R32, SRZ ;  /* 0x0000000000207805 */ /* 0x000fe4000001ff00 */
[----:B------:R-:W-:Y:S02]  /*1d90*/  CS2R R34, SRZ ;  /* 0x0000000000227805 */ /* 0x000fe4000001ff00 */
[----:B------:R-:W-:Y:S01]  /*1da0*/  CS2R R36, SRZ ;  /* 0x0000000000247805 */ /* 0x000fe2000001ff00 */
        /* <DEDUP_REMOVED lines=36> */
[----:B------:R4:W-:Y:S01]  /*1ff0*/  STL [R1], RZ ;  /* 0x000000ff01007387 */ /* 0x0009e20000100800 */
[----:B------:R-:W-:Y:S02]  /*2000*/  CS2R R92, SRZ ;  /* 0x00000000005c7805 */ /* 0x000fe4000001ff00 */
[----:B------:R-:W-:Y:S02]  /*2010*/  CS2R R94, SRZ ;  /* 0x00000000005e7805 */ /* 0x000fe4000001ff00 */
[----:B------:R-:W-:Y:S02]  /*2020*/  CS2R R96, SRZ ;  /* 0x0000000000607805 */ /* 0x000fe4000001ff00 */
[----:B------:R-:W-:Y:S02]  /*2030*/  CS2R R98, SRZ ;  /* 0x0000000000627805 */ /* 0x000fe4000001ff00 */
[----:B------:R-:W-:-:S02]  /*2040*/  CS2R R100, SRZ ;  /* 0x0000000000647805 */ /* 0x000fc4000001ff00 */
[----:B------:R-:W-:Y:S02]  /*2050*/  CS2R R102, SRZ ;  /* 0x0000000000667805 */ /* 0x000fe4000001ff00 */
        /* <DEDUP_REMOVED lines=23> */
[----:B------:R-:W-:Y:S01]  /*21d0*/  CS2R R150, SRZ ;  /* 0x0000000000967805 */ /* 0x000fe2000001ff00 */
[----:B----4-:R-:W-:Y:S06]  /*21e0*/  @!P2 BRA `(.L_x_21) ;  /* 0x000000100074a947 */ /* 0x010fec0003800000 */
[----:B------:R-:W-:-:S06]  /*21f0*/  UISETP.NE.AND UP0, UPT, UR27, 0x3, UPT ;  /* 0x000000031b00788c */ /* 0x000fcc000bf05270 */
[----:B------:R-:W-:-:S13]  /*2200*/  PLOP3.LUT P2, PT, PT, PT, UP0, 0x80, 0x0 ;  /* 0x000000000000781c */ /* 0x000fda0003f4f008 */
[----:B------:R-:W-:Y:S05]  /*2210*/  @!P2 BRA `(.L_x_22) ;  /* 0x000000000004a947 */ /* 0x000fea0003800000 */
[----:B------:R-:W-:Y:S01]  /*2220*/  BPT.TRAP 0x1 ;  /* 0x000000040000795c */ /* 0x000fe20000300000 */
.L_x_22:
[----:B------:R-:W-:Y:S01]  /*2230*/  ULEA UR6, UR5, UR12, 0x3 ;  /* 0x0000000c05067291 */ /* 0x000fe2000f8e183f */
[----:B------:R-:W-:-:S05]  /*2240*/  IMAD.U32 R0, RZ, RZ, UR4 ;  /* 0x00000004ff007e24 */ /* 0x000fca000f8e00ff */
[----:B------:R-:W-:-:S04]  /*2250*/  SHF.L.U32 R0, R0, 0x1f, RZ ;  /* 0x0000001f00007819 */ /* 0x000fc800000006ff */
[----:B------:R0:W1:Y:S01]  /*2260*/  SYNCS.PHASECHK.TRANS64.TRYWAIT P1, [UR6], R0 ;  /* 0x00000000ff0075a7 */ /* 0x0000620008020146 */
[----:B------:R-:W-:Y:S05]  /*2270*/  @!P2 BRA `(.L_x_23) ;  /* 0x000000000004a947 */ /* 0x000fea0003800000 */
[----:B------:R-:W-:Y:S01]  /*2280*/  BPT.TRAP 0x1 ;  /* 0x000000040000795c */ /* 0x000fe20000300000 */
.L_x_23:
[----:B-1----:R-:W-:Y:S05]  /*2290*/  @P1 BRA `(.L_x_24) ;  /* 0x0000000000081947 */ /* 0x002fea0003800000 */
[----:B------:R-:W1:Y:S02]  /*22a0*/  SYNCS.PHASECHK.TRANS64.TRYWAIT P1, [UR6], R0 ;  /* 0x00000000ff0075a7 */ /* 0x000e640008020146 */
[----:B-1----:R-:W-:Y:S05]  /*22b0*/  @!P1 BRA `(.L_x_25) ;  /* 0x000000e000ec9947 */ /* 0x002fea0003800000 */
.L_x_24:
[----:B------:R-:W-:Y:S01]  /*22c0*/  UIADD3 UR6, UR12, 0x180, URZ ;  /* 0x000001800c067890 */ /* 0x000fe2000fffe03f */
[----:B------:R-:W-:Y:S01]  /*22d0*/  WARPGROUP.ARRIVE ;  /* 0x00000000000079c5 */ /* 0x000fe20000000000 */
[----:B------:R-:W-:Y:S01]  /*22e0*/  UIADD3 UR7, UR12, 0xb180, URZ ;  /* 0x0000b1800c077890 */ /* 0x000fe2000fffe03f */
[----:B------:R2:W-:Y:S01]  /*22f0*/  STL [R1+0x74], RZ ;  /* 0x000074ff01007387 */ /* 0x0005e20000100800 */
[----:B------:R-:W-:Y:S01]  /*2300*/  USHF.R.U32.HI UR6, URZ, 0x4, UR6 ;  /* 0x000000043f067899 */ /* 0x000fe20008011606 */
[----:B01----:R-:W-:Y:S01]  /*2310*/  IMAD.MOV.U32 R0, RZ, RZ, RZ ;  /* 0x000000ffff007224 */ /* 0x003fe200078e00ff */
[----:B------:R-:W-:Y:S01]  /*2320*/  USHF.R.U32.HI UR7, URZ, 0x4, UR7 ;  /* 0x000000043f077899 */ /* 0x000fe20008011607 */
[----:B------:R2:W-:Y:S01]  /*2330*/  STL [R1+0x70], RZ ;  /* 0x000070ff01007387 */ /* 0x0005e20000100800 */
[----:B------:R-:W-:Y:S01]  /*2340*/  ULOP3.LUT UR6, UR6, 0x3fff, URZ, 0xc0, !UPT ;  /* 0x00003fff06067892 */ /* 0x000fe2000f8ec03f */
[----:B------:R-:W-:Y:S01]  /*2350*/  CS2R R2, SRZ ;  /* 0x0000000000027805 */ /* 0x000fe2000001ff00 */
[----:B------:R-:W-:Y:S01]  /*2360*/  ULOP3.LUT UR7, UR7, 0x3fff, URZ, 0xc0, !UPT ;  /* 0x00003fff07077892 */ /* 0x000fe2000f8ec03f */
[----:B------:R2:W-:Y:S01]  /*2370*/  STL [R1+0x6c], RZ ;  /* 0x00006cff01007387 */ /* 0x0005e20000100800 */
[----:B------:R-:W-:Y:S01]  /*2380*/  ULOP3.LUT UR6, UR6, 0x10000, URZ, 0xfc, !UPT ;  /* 0x0001000006067892 */ /* 0x000fe2000f8efc3f */
[----:B------:R-:W-:Y:S01]  /*2390*/  CS2R R4, SRZ ;  /* 0x0000000000047805 */ /* 0x000fe2000001ff00 */
[----:B------:R-:W-:Y:S01]  /*23a0*/  ULOP3.LUT UR7, UR7, 0x10000, URZ, 0xfc, !UPT ;  /* 0x0001000007077892 */ /* 0x000fe2000f8efc3f */
[----:B------:R2:W-:Y:S01]  /*23b0*/  STL [R1+0x68], RZ ;  /* 0x000068ff01007387 */ /* 0x0005e20000100800 */
[----:B------:R-:W-:Y:S01]  /*23c0*/  ULEA UR8, UR5, UR6, 0x8 ;  /* 0x0000000605087291 */ /* 0x000fe2000f8e403f */
[----:B------:R-:W-:Y:S01]  /*23d0*/  CS2R R6, SRZ ;  /* 0x0000000000067805 */ /* 0x000fe2000001ff00 */
[----:B------:R-:W-:Y:S01]  /*23e0*/  ULEA UR10, UR5, UR7, 0xa ;  /* 0x00000007050a7291 */ /* 0x000fe2000f8e503f */
[----:B------:R2:W-:Y:S01]  /*23f0*/  STL [R1+0x64], RZ ;  /* 0x000064ff01007387 */ /* 0x0005e20000100800 */
[----:B------:R-:W-:Y:S01]  /*2400*/  UMOV UR9, 0x80000020 ;  /* 0x8000002000097882 */ /* 0x000fe20000000000 */
[----:B------:R-:W-:Y:S01]  /*2410*/  UMOV UR11, 0x80000020 ;  /* 0x80000020000b7882 */ /* 0x000fe20000000000 */
[----:B------:R-:W-:Y:S01]  /*2420*/  ULDC UR7, c[0x0][0x50c] ;  /* 0x0001430000077ab9 */ /* 0x000fe20000000800 */
[----:B------:R2:W-:Y:S01]  /*2430*/  STL [R1+0x60], RZ ;  /* 0x000060ff01007387 */ /* 0x0005e20000100800 */
[----:B------:R-:W-:Y:S01]  /*2440*/  UISETP.NE.AND UP0, UPT, UR7, 0x2, UPT ;  /* 0x000000020700788c */ /* 0x000fe2000bf05270 */
[----:B------:R-:W-:Y:S01]  /*2450*/  CS2R R8, SRZ ;  /* 0x0000000000087805 */ /* 0x000fe2000001ff00 */
[----:B------:R-:W-:Y:S01]  /*2460*/  UMOV UR6, 0x2 ;  /* 0x0000000200067882 */ /* 0x000fe20000000000 */
[----:B------:R-:W-:Y:S01]  /*2470*/  QGMMA.64x256x32.F32.E4M3.E4M3 R24, gdesc[UR8], RZ, !UPT ;  /* 0x03e00000081879f3 */ /* 0x000fe2000c7008ff */
[----:B------:R2:W-:Y:S01]  /*2480*/  STL [R1+0x5c], RZ ;  /* 0x00005cff01007387 */ /* 0x0005e20000100800 */
[----:B------:R-:W-:Y:S01]  /*2490*/  USEL UR7, URZ, 0x1, UP0 ;  /* 0x000000013f077887 */ /* 0x000fe20008000000 */
[----:B------:R-:W-:Y:S01]  /*24a0*/  CS2R R10, SRZ ;  /* 0x00000000000a7805 */ /* 0x000fe2000001ff00 */
[----:B------:R-:W-:Y:S01]  /*24b0*/  UIADD3 UR8, UR8, 0x2, URZ ;  /* 0x0000000208087890 */ /* 0x000fe2000fffe03f */
[----:B------:R2:W-:Y:S01]  /*24c0*/  STL [R1+0x58], RZ ;  /* 0x000058ff01007387 */ /* 0x0005e20000100800 */
[----:B------:R-:W-:Y:S01]  /*24d0*/  UIADD3 UR10, UR10, 0x2, URZ ;  /* 0x000000020a0a7890 */ /* 0x000fe2000fffe03f */
[----:B------:R-:W-:-:S02]  /*24e0*/  CS2R R12, SRZ ;  /* 0x00000000000c7805 */ /* 0x000fc4000001ff00 */
[----:B------:R-:W-:Y:S01]  /*24f0*/  ISETP.NE.AND P1, PT, RZ, UR7, PT ;  /* 0x00000007ff007c0c */ /* 0x000fe2000bf25270 */
[----:B------:R2:W-:Y:S01]  /*2500*/  STL [R1+0x54], RZ ;  /* 0x000054ff01007387 */ /* 0x0005e20000100800 */
[----:B------:R-:W-:Y:S01]  /*2510*/  UMOV UR9, 0x80000020 ;  /* 0x8000002000097882 */ /* 0x000fe20000000000 */
[----:B------:R-:W-:Y:S01]  /*2520*/  UMOV UR11, 0x80000020 ;  /* 0x80000020000b7882 */ /* 0x000fe20000000000 */
        /* <DEDUP_REMOVED lines=55> */
[----:B------:R-:W-:Y:S01]  /*28a0*/  CS2R R224, SRZ ;  /* 0x0000000000e07805 */ /* 0x000fe2000001ff00 */
[----:B------:R-:W-:Y:S01]  /*28b0*/  IMAD.MOV.U32 R226, RZ, RZ, RZ ;  /* 0x000000ffffe27224 */ /* 0x000fe200078e00ff */
[----:B------:R2:W-:Y:S04]  /*28c0*/  STL [R1+0x18], RZ ;  /* 0x000018ff01007387 */ /* 0x0005e80000100800 */
[----:B------:R2:W-:Y:S04]  /*28d0*/  STL [R1+0x14], RZ ;  /* 0x000014ff01007387 */ /* 0x0005e80000100800 */
[----:B------:R2:W-:Y:S04]  /*28e0*/  STL [R1+0x10], RZ ;  /* 0x000010ff01007387 */ /* 0x0005e80000100800 */
[----:B------:R2:W-:Y:S04]  /*28f0*/  STL [R1+0xc], RZ ;  /* 0x00000cff01007387 */ /* 0x0005e80000100800 */
[----:B------:R2:W-:Y:S04]  /*2900*/  STL [R1+0x8], RZ ;  /* 0x000008ff01007387 */ /* 0x0005e80000100800 */
[----:B------:R2:W-:Y:S04]  /*2910*/  STL [R1+0x4], RZ ;  /* 0x000004ff01007387 */ /* 0x0005e80000100800 */
[----:B------:R2:W-:Y:S01]  /*2920*/  STL [R1], RZ ;  /* 0x000000ff01007387 */ /* 0x0005e20000100800 */
[----:B------:R-:W-:Y:S01]  /*2930*/  QGMMA.64x256x32.F32.E4M3.E4M3 R24, gdesc[UR8], R24, gsb0 ;  /* 0x03e00000081879f3 */ /* 0x000fe20008000818 */
[----:B------:R-:W-:Y:S05]  /*2940*/  @!P1 BRA `(.L_x_26) ;  /* 0x0000000800809947 */ /* 0x000fea0003800000 */
[----:B------:R-:W-:Y:S02]  /*2950*/  WARPGROUP.DEPBAR.LE gsb0, 0x0 ;  /* 0x00008000000079c5 */ /* 0x000fe40000010000 */
[----:B------:R-:W-:-:S01]  /*2960*/  FADD R227, RZ, R122 ;  /* 0x0000007affe37221 */ /* 0x000fc20000000000 */
[----:B------:R-:W-:Y:S01]  /*2970*/  FADD R226, RZ, R24 ;  /* 0x00000018ffe27221 */ /* 0x000fe20000000000 */
[----:B------:R-:W-:-:S01]  /*2980*/  FADD R225, RZ, R25 ;  /* 0x00000019ffe17221 */ /* 0x000fc20000000000 */
[----:B------:R-:W-:Y:S01]  /*2990*/  FADD R224, RZ, R26 ;  /* 0x0000001affe07221 */ /* 0x000fe20000000000 */
[----:B------:R-:W-:-:S01]  /*29a0*/  FADD R223, RZ, R27 ;  /* 0x0000001bffdf7221 */ /* 0x000fc20000000000 */
[----:B------:R0:W-:Y:S01]  /*29b0*/  STL [R1], R227 ;  /* 0x000000e301007387 */ /* 0x0001e20000100800 */
[----:B------:R-:W-:-:S01]  /*29c0*/  FADD R222, RZ, R28 ;  /* 0x0000001cffde7221 */ /* 0x000fc20000000000 */
[----:B------:R-:W-:Y:S01]  /*29d0*/  FADD R221, RZ, R29 ;  /* 0x0000001dffdd7221 */ /* 0x000fe20000000000 */
[----:B------:R-:W-:-:S01]  /*29e0*/  FADD R220, RZ, R30 ;  /* 0x0000001effdc7221 */ /* 0x000fc20000000000 */
[----:B------:R-:W-:Y:S01]  /*29f0*/  FADD R219, RZ, R31 ;  /* 0x0000001fffdb7221 */ /* 0x000fe20000000000 */
[----:B------:R-:W-:-:S01]  /*2a00*/  FADD R218, RZ, R32 ;  /* 0x00000020ffda7221 */ /* 0x000fc20000000000 */
[----:B------:R-:W-:Y:S01]  /*2a10*/  FADD R217, RZ, R33 ;  /* 0x00000021ffd97221 */ /* 0x000fe20000000000 */
[----:B------:R-:W-:-:S01]  /*2a20*/  FADD R216, RZ, R34 ;  /* 0x00000022ffd87221 */ /* 0x000fc20000000000 */
[----:B------:R-:W-:Y:S01]  /*2a30*/  FADD R215, RZ, R35 ;  /* 0x00000023ffd77221 */ /* 0x000fe20000000000 */
[----:B------:R-:W-:-:S01]  /*2a40*/  FADD R214, RZ, R36 ;  /* 0x00000024ffd67221 */ /* 0x000fc20000000000 */
[----:B0-----:R-:W-:Y:S01]  /*2a50*/  FADD R227, RZ, R123 ;  /* 0x0000007bffe37221 */ /* 0x001fe20000000000 */
[----:B------:R-:W-:-:S01]  /*2a60*/  FADD R213, RZ, R37 ;  /* 0x00000025ffd57221 */ /* 0x000fc20000000000 */
[----:B------:R-:W-:Y:S01]  /*2a70*/  FADD R212, RZ, R38 ;  /* 0x00000026ffd47221 */ /* 0x000fe20000000000 */
[----:B------:R-:W-:-:S01]  /*2a80*/  FADD R211, RZ, R39 ;  /* 0x00000027ffd37221 */ /* 0x000fc20000000000 */
[----:B------:R-:W-:Y:S01]  /*2a90*/  FADD R210, RZ, R40 ;  /* 0x00000028ffd27221 */ /* 0x000fe20000000000 */
[----:B------:R0:W-:Y:S01]  /*2aa0*/  STL [R1+0x4], R227 ;  /* 0x000004e301007387 */ /* 0x0001e20000100800 */
        /* <DEDUP_REMOVED lines=93> */
[----:B------:R-:W-:Y:S01]  /*3080*/  UMOV UR6, URZ ;  /* 0x0000003f00067c82 */ /* 0x000fe20008000000 */
[----:B0-----:R-:W-:-:S05]  /*3090*/  FADD R227, RZ, R130 ;  /* 0x00000082ffe37221 */ /* 0x001fca0000000000 */
[----:B------:R0:W-:Y:S02]  /*30a0*/  STL [R1+0x20], R227 ;  /* 0x000020e301007387 */ /* 0x0001e40000100800 */
        /* <DEDUP_REMOVED lines=42> */
.L_x_26:
[----:B------:R-:W-:-:S04]  /*3350*/  UIADD3 UR19, UR5, 0x1, URZ ;  /* 0x0000000105137890 */ /* 0x000fc8000fffe03f */
[----:B------:R-:W-:-:S04]  /*3360*/  UISETP.NE.AND UP0, UPT, UR19, 0xb, UPT ;  /* 0x0000000b1300788c */ /* 0x000fc8000bf05270 */
[----:B------:R-:W-:Y:S02]  /*3370*/  USEL UR8, URZ, 0x1, UP0 ;  /* 0x000000013f087887 */ /* 0x000fe40008000000 */
[----:B------:R-:W-:Y:S02]  /*3380*/  USEL UR19, UR19, URZ, UP0 ;  /* 0x0000003f13137287 */ /* 0x000fe40008000000 */
[----:B------:R-:W-:-:S06]  /*3390*/  ULOP3.LUT UR8, UR4, UR8, URZ, 0x3c, !UPT ;  /* 0x0000000804087292 */ /* 0x000fcc000f8e3c3f */
[----:B0-----:R-:W-:Y:S01]  /*33a0*/  IMAD.U32 R227, RZ, RZ, UR8 ;  /* 0x00000008ffe37e24 */ /* 0x001fe2000f8e00ff */
[----:B------:R-:W-:-:S06]  /*33b0*/  UMOV UR8, 0x1 ;  /* 0x0000000100087882 */ /* 0x000fcc0000000000 */
.L_x_21:
[----:B------:R-:W-:-:S06]  /*33c0*/  UISETP.GE.AND UP0, UPT, UR16, 0x1, UPT ;  /* 0x000000011000788c */ /* 0x000fcc000bf06270 */
[----:B------:R-:W-:-:S13]  /*33d0*/  PLOP3.LUT P1, PT, PT, PT, UP0, 0x80, 0x0 ;  /* 0x000000000000781c */ /* 0x000fda0003f2f008 */
[----:B------:R-:W-:Y:S05]  /*33e0*/  @!P1 BRA `(.L_x_27) ;  /* 0x0000001000949947 */ /* 0x000fea0003800000 */
[----:B------:R-:W-:Y:S01]  /*33f0*/  IMAD.U32 R228, RZ, RZ, UR16 ;  /* 0x00000010ffe47e24 */ /* 0x000fe2000f8e00ff */
[----:B------:R-:W-:Y:S01]  /*3400*/  UMOV UR26, UR5 ;  /* 0x00000005001a7c82 */ /* 0x000fe20008000000 */
[----:B------:R-:W-:-:S05]  /*3410*/  ULDC UR32, c[0x0][0x50c] ;  /* 0x0001430000207ab9 */ /* 0x000fca0000000800 */
.L_x_35:
[----:B------:R-:W-:-:S06]  /*3420*/  UISETP.NE.AND UP0, UPT, UR27, 0x3, UPT ;  /* 0x000000031b00788c */ /* 0x000fcc000bf05270 */
[----:B------:R-:W-:-:S13]  /*3430*/  PLOP3.LUT P2, PT, PT, PT, UP0, 0x80, 0x0 ;  /* 0x000000000000781c */ /* 0x000fda0003f4f008 */
[----:B01---5:R-:W-:Y:S05]  /*3440*/  @!P2 BRA `(.L_x_28) ;  /* 0x000000000004a947 */ /* 0x023fea0003800000 */
[----:B------:R-:W-:Y:S01]  /*3450*/  BPT.TRAP 0x1 ;  /* 0x000000040000795c */ /* 0x000fe20000300000 */
.L_x_28:
[----:B------:R-:W-:Y:S01]  /*3460*/  ULEA UR9, UR19, UR12, 0x3 ;  /* 0x0000000c13097291 */ /* 0x000fe2000f8e183f */
[----:B------:R-:W-:-:S08]  /*3470*/  SHF.L.U32 R229, R227, 0x1f, RZ ;  /* 0x0000001fe3e57819 */ /* 0x000fd000000006ff */
[----:B------:R0:W1:Y:S01]  /*3480*/  SYNCS.PHASECHK.TRANS64.TRYWAIT P1, [UR9], R229 ;  /* 0x000000e5ff0075a7 */ /* 0x0000620008020149 */
[----:B------:R-:W-:Y:S05]  /*3490*/  @!P2 BRA `(.L_x_29) ;  /* 0x000000000004a947 */ /* 0x000fea0003800000 */
[----:B------:R-:W-:Y:S01]  /*34a0*/  BPT.TRAP 0x1 ;  /* 0x000000040000795c */ /* 0x000fe20000300000 */
.L_x_29:
[----:B-1----:R-:W-:Y:S05]  /*34b0*/  @P1 BRA `(.L_x_30) ;  /* 0x0000000000081947 */ /* 0x002fea0003800000 */
[----:B------:R-:W1:Y:S02]  /*34c0*/  SYNCS.PHASECHK.TRANS64.TRYWAIT P1, [UR9], R229 ;  /* 0x000000e5ff0075a7 */ /* 0x000e640008020149 */
[----:B-1----:R-:W-:Y:S05]  /*34d0*/  @!P1 BRA `(.L_x_31) ;  /* 0x000000d0007c9947 */ /* 0x002fea0003800000 */
.L_x_30:
[----:B------:R-:W-:Y:S01]  /*34e0*/  UIADD3 UR9, UR12, 0x180, URZ ;  /* 0x000001800c097890 */ /* 0x000fe2000fffe03f */
[----:B------:R-:W-:Y:S01]  /*34f0*/  WARPGROUP.ARRIVE ;  /* 0x00000000000079c5 */ /* 0x000fe20000000000 */
[----:B------:R-:W-:Y:S02]  /*3500*/  UIADD3 UR10, UR12, 0xb180, URZ ;  /* 0x0000b1800c0a7890 */ /* 0x000fe4000fffe03f */
[----:B------:R-:W-:Y:S02]  /*3510*/  UISETP.NE.AND UP0, UPT, UR7, URZ, UPT ;  /* 0x0000003f0700728c */ /* 0x000fe4000bf05270 */
[----:B------:R-:W-:Y:S02]  /*3520*/  USHF.R.U32.HI UR9, URZ, 0x4, UR9 ;  /* 0x000000043f097899 */ /* 0x000fe40008011609 */
[----:B------:R-:W-:Y:S02]  /*3530*/  USHF.R.U32.HI UR10, URZ, 0x4, UR10 ;  /* 0x000000043f0a7899 */ /* 0x000fe4000801160a */
[----:B------:R-:W-:-:S02]  /*3540*/  USEL UR8, UR8, URZ, !UP0 ;  /* 0x0000003f08087287 */ /* 0x000fc4000c000000 */
[----:B------:R-:W-:Y:S02]  /*3550*/  ULOP3.LUT UR9, UR9, 0x3fff, URZ, 0xc0, !UPT ;  /* 0x00003fff09097892 */ /* 0x000fe4000f8ec03f */
[----:B------:R-:W-:Y:S02]  /*3560*/  ULOP3.LUT UR10, UR10, 0x3fff, URZ, 0xc0, !UPT ;  /* 0x00003fff0a0a7892 */ /* 0x000fe4000f8ec03f */
[----:B------:R-:W-:Y:S02]  /*3570*/  UISETP.NE.U32.AND UP0, UPT, UR8, URZ, UPT ;  /* 0x0000003f0800728c */ /* 0x000fe4000bf05070 */
[----:B------:R-:W-:Y:S02]  /*3580*/  ULOP3.LUT UR8, UR9, 0x10000, URZ, 0xfc, !UPT ;  /* 0x0001000009087892 */ /* 0x000fe4000f8efc3f */
[----:B------:R-:W-:Y:S02]  /*3590*/  ULOP3.LUT UR10, UR10, 0x10000, URZ, 0xfc, !UPT ;  /* 0x000100000a0a7892 */ /* 0x000fe4000f8efc3f */
[----:B------:R-:W-:-:S02]  /*35a0*/  ULEA UR8, UR19, UR8, 0x8 ;  /* 0x0000000813087291 */ /* 0x000fc4000f8e403f */
[----:B------:R-:W-:Y:S01]  /*35b0*/  ULEA UR10, UR19, UR10, 0xa ;  /* 0x0000000a130a7291 */ /* 0x000fe2000f8e503f */
[----:B------:R-:W-:Y:S01]  /*35c0*/  UMOV UR9, 0x80000020 ;  /* 0x8000002000097882 */ /* 0x000fe20000000000 */
[----:B------:R-:W-:Y:S01]  /*35d0*/  UMOV UR11, 0x80000020 ;  /* 0x80000020000b7882 */ /* 0x000fe20000000000 */
[----:B------:R-:W-:-:S06]  /*35e0*/  UIADD3 UR6, UR6, 0x2, URZ ;  /* 0x0000000206067890 */ /* 0x000fcc000fffe03f */
[----:B------:R-:W-:Y:S01]  /*35f0*/  QGMMA.64x256x32.F32.E4M3.E4M3 R24, gdesc[UR8], R24, UP0 ;  /* 0x03e00000081879f3 */ /* 0x000fe2000bf00818 */
[----:B------:R-:W-:Y:S02]  /*3600*/  UIADD3 UR8, UR8, 0x2, URZ ;  /* 0x0000000208087890 */ /* 0x000fe4000fffe03f */
[----:B------:R-:W-:Y:S01]  /*3610*/  UIADD3 UR10, UR10, 0x2, URZ ;  /* 0x000000020a0a7890 */ /* 0x000fe2000fffe03f */
[----:B------:R-:W-:Y:S01]  /*3620*/  UMOV UR9, 0x80000020 ;  /* 0x8000002000097882 */ /* 0x000fe20000000000 */
[----:B------:R-:W-:Y:S01]  /*3630*/  UMOV UR11, 0x80000020 ;  /* 0x80000020000b7882 */ /* 0x000fe20000000000 */
[----:B------:R-:W-:-:S04]  /*3640*/  UISETP.NE.AND UP0, UPT, UR6, UR32, UPT ;  /* 0x000000200600728c */ /* 0x000fc8000bf05270 */
[----:B------:R-:W-:-:S06]  /*3650*/  USEL UR7, URZ, 0x1, UP0 ;  /* 0x000000013f077887 */ /* 0x000fcc0008000000 */
[----:B------:R-:W-:-:S12]  /*3660*/  ISETP.NE.AND P1, PT, RZ, UR7, PT ;  /* 0x00000007ff007c0c */ /* 0x000fd8000bf25270 */
[----:B------:R-:W-:Y:S03]  /*3670*/  QGMMA.64x256x32.F32.E4M3.E4M3 R24, gdesc[UR8], R24, gsb0 ;  /* 0x03e00000081879f3 */ /* 0x000fe60008000818 */
[----:B------:R-:W-:Y:S02]  /*3680*/  WARPGROUP.DEPBAR.LE gsb0, 0x1 ;  /* 0x00008000000079c5 */ /* 0x000fe40000010100 */
[----:B------:R-:W-:Y:S05]  /*3690*/  @!P1 BRA `(.L_x_32) ;  /* 0x0000000c00809947 */ /* 0x000fea0003800000 */
[----:B------:R-:W-:Y:S02]  /*36a0*/  WARPGROUP.DEPBAR.LE gsb0, 0x0 ;  /* 0x00008000000079c5 */ /* 0x000fe40000010000 */
[----:B------:R-:W-:-:S01]  /*36b0*/  FADD R226, R24, R226 ;  /* 0x000000e218e27221 */ /* 0x000fc20000000000 */
[----:B------:R-:W-:Y:S01]  /*36c0*/  FADD R225, R25, R225 ;  /* 0x000000e119e17221 */ /* 0x000fe20000000000 */
[----:B------:R1:W-:Y:S01]  /*36d0*/  STL [R1+0xa0], R227 ;  /* 0x0000a0e301007387 */ /* 0x0003e20000100800 */
[----:B------:R-:W-:-:S01]  /*36e0*/  FADD R224, R26, R224 ;  /* 0x000000e01ae07221 */ /* 0x000fc20000000000 */
[----:B------:R-:W-:Y:S01]  /*36f0*/  FADD R223, R27, R223 ;  /* 0x000000df1bdf7221 */ /* 0x000fe20000000000 */
[----:B------:R-:W-:-:S01]  /*3700*/  FADD R222, R28, R222 ;  /* 0x000000de1cde7221 */ /* 0x000fc20000000000 */
[----:B------:R-:W-:Y:S01]  /*3710*/  FADD R221, R29, R221 ;  /* 0x000000dd1ddd7221 */ /* 0x000fe20000000000 */
[----:B-1----:R-:W3:Y:S04]  /*3720*/  LDL.LU R227, [R1+0x30] ;  /* 0x0000300001e37983 */ /* 0x002ee80000300800 */
[----:B------:R1:W-:Y:S01]  /*3730*/  STL [R1+0xa4], R226 ;  /* 0x0000a4e201007387 */ /* 0x0003e20000100800 */
[----:B------:R-:W-:-:S01]  /*3740*/  FADD R220, R30, R220 ;  /* 0x000000dc1edc7221 */ /* 0x000fc20000000000 */
[----:B------:R-:W-:-:S02]  /*3750*/  FADD R219, R31, R219 ;  /* 0x000000db1fdb7221 */ /* 0x000fc40000000000 */
[----:B-1----:R-:W4:Y:S04]  /*3760*/  LDL.LU R226, [R1+0x2c] ;  /* 0x00002c0001e27983 */ /* 0x002f280000300800 */
[----:B------:R1:W-:Y:S01]  /*3770*/  STL [R1+0xa8], R225 ;  /* 0x0000a8e101007387 */ /* 0x0003e20000100800 */
[----:B------:R-:W-:-:S03]  /*3780*/  FADD R218, R32, R218 ;  /* 0x000000da20da7221 */ /* 0x000fc60000000000 */
[----:B-1----:R-:W2:Y:S04]  /*3790*/  LDL.LU R225, [R1+0x28] ;  /* 0x0000280001e17983 */ /* 0x002ea80000300800 */
        /* <DEDUP_REMOVED lines=9> */
[----:B------:R1:W-:Y:S04]  /*3830*/  STL [R1+0xb8], R221 ;  /* 0x0000b8dd01007387 */ /* 0x0003e80000100800 */
        /* <DEDUP_REMOVED lines=12> */
[----:B-1----:R-:W2:Y:S01]  /*3900*/  LDL.LU R215, [R1] ;  /* 0x0000000001d77983 */ /* 0x002ea20000300800 */
[----:B------:R-:W-:-:S01]  /*3910*/  FADD R214, R36, R214 ;  /* 0x000000d624d67221 */ /* 0x000fc20000000000 */
[----:B------:R-:W-:Y:S01]  /*3920*/  FADD R213, R37, R213 ;  /* 0x000000d525d57221 */ /* 0x000fe20000000000 */
[----:B------:R-:W-:-:S01]  /*3930*/  FADD R212, R38, R212 ;  /* 0x000000d426d47221 */ /* 0x000fc20000000000 */
[----:B------:R-:W-:Y:S01]  /*3940*/  FADD R211, R39, R211 ;  /* 0x000000d327d37221 */ /* 0x000fe20000000000 */
[----:B------:R-:W-:-:S01]  /*3950*/  FADD R210, R40, R210 ;  /* 0x000000d228d27221 */ /* 0x000fc20000000000 */
[----:B------:R-:W-:Y:S01]  /*3960*/  STL [R1+0xd4], R214 ;  /* 0x0000d4d601007387 */ /* 0x000fe20000100800 */
        /* <DEDUP_REMOVED lines=11> */
[----:B------:R1:W-:Y:S01]  /*3a20*/  STL [R1+0xe0], R211 ;  /* 0x0000e0d301007387 */ /* 0x0003e20000100800 */
[----:B------:R-:W-:-:S01]  /*3a30*/  FADD R200, R50, R200 ;  /* 0x000000c832c87221 */ /* 0x000fc20000000000 */
[----:B------:R-:W-:Y:S01]  /*3a40*/  FADD R199, R51, R199 ;  /* 0x000000c733c77221 */ /* 0x000fe20000000000 */
        /* <DEDUP_REMOVED lines=69> */
[----:B-----5:R-:W-:Y:S01]  /*3ea0*/  FADD R0, R121, R0 ;  /* 0x0000000079007221 */ /* 0x020fe20000000000 */
[----:B---3--:R-:W-:-:S01]  /*3eb0*/  FADD R227, R134, R227 ;  /* 0x000000e386e37221 */ /* 0x008fc20000000000 */
[----:B----4-:R-:W-:Y:S01]  /*3ec0*/  FADD R226, R133, R226 ;  /* 0x000000e285e27221 */ /* 0x010fe20000000000 */
[----:B--2---:R-:W-:-:S01]  /*3ed0*/  FADD R225, R132, R225 ;  /* 0x000000e184e17221 */ /* 0x004fc20000000000 */
        /* <DEDUP_REMOVED lines=9> */
[----:B------:R-:W-:-:S05]  /*3f70*/  FADD R215, R122, R215 ;  /* 0x000000d77ad77221 */ /* 0x000fca0000000000 */
[----:B------:R2:W-:Y:S04]  /*3f80*/  STL [R1], R215 ;  /* 0x000000d701007387 */ /* 0x0005e80000100800 */
[----:B------:R3:W-:Y:S04]  /*3f90*/  STL [R1+0x4], R216 ;  /* 0x000004d801007387 */ /* 0x0007e80000100800 */
        /* <DEDUP_REMOVED lines=8> */
[----:B-1----:R-:W4:Y:S04]  /*4020*/  LDL.LU R211, [R1+0x34] ;  /* 0x0000340001d37983 */ /* 0x002f280000300800 */
[----:B------:R1:W-:Y:S04]  /*4030*/  STL [R1+0x28], R225 ;  /* 0x000028e101007387 */ /* 0x0003e80000100800 */
[----:B------:R-:W4:Y:S04]  /*4040*/  LDL.LU R212, [R1+0x38] ;  /* 0x0000380001d47983 */ /* 0x000f280000300800 */
[----:B------:R1:W-:Y:S04]  /*4050*/  STL [R1+0x2c], R226 ;  /* 0x00002ce201007387 */ /* 0x0003e80000100800 */
[----:B------:R-:W4:Y:S04]  /*4060*/  LDL.LU R213, [R1+0x3c] ;  /* 0x00003c0001d57983 */ /* 0x000f280000300800 */
[----:B------:R1:W-:Y:S04]  /*4070*/  STL [R1+0x30], R227 ;  /* 0x000030e301007387 */ /* 0x0003e80000100800 */
[----:B------:R-:W4:Y:S04]  /*4080*/  LDL.LU R214, [R1+0x40] ;  /* 0x0000400001d67983 */ /* 0x000f280000300800 */
[----:B--2---:R-:W2:Y:S04]  /*4090*/  LDL.LU R215, [R1+0x44] ;  /* 0x0000440001d77983 */ /* 0x004ea80000300800 */
[----:B---3--:R-:W3:Y:S04]  /*40a0*/  LDL.LU R216, [R1+0x48] ;  /* 0x0000480001d87983 */ /* 0x008ee80000300800 */
[----:B----4-:R-:W4:Y:S04]  /*40b0*/  LDL.LU R217, [R1+0x4c] ;  /* 0x00004c0001d97983 */ /* 0x010f280000300800 */
[----:B0-----:R-:W4:Y:S04]  /*40c0*/  LDL.LU R218, [R1+0x50] ;  /* 0x0000500001da7983 */ /* 0x001f280000300800 */
[----:B------:R-:W4:Y:S04]  /*40d0*/  LDL.LU R219, [R1+0x54] ;  /* 0x0000540001db7983 */ /* 0x000f280000300800 */
[----:B------:R-:W4:Y:S04]  /*40e0*/  LDL.LU R220, [R1+0x58] ;  /* 0x0000580001dc7983 */ /* 0x000f280000300800 */
[----:B------:R-:W4:Y:S04]  /*40f0*/  LDL.LU R221, [R1+0x5c] ;  /* 0x00005c0001dd7983 */ /* 0x000f280000300800 */
[----:B------:R-:W4:Y:S04]  /*4100*/  LDL.LU R222, [R1+0x60] ;  /* 0x0000600001de7983 */ /* 0x000f280000300800 */
[----:B------:R-:W4:Y:S04]  /*4110*/  LDL.LU R223, [R1+0x64] ;  /* 0x0000640001df7983 */ /* 0x000f280000300800 */
[----:B------:R-:W4:Y:S04]  /*4120*/  LDL.LU R224, [R1+0x68] ;  /* 0x0000680001e07983 */ /* 0x000f280000300800 */
[----:B-1----:R-:W4:Y:S04]  /*4130*/  LDL.LU R225, [R1+0x6c] ;  /* 0x00006c0001e17983 */ /* 0x002f280000300800 */
[----:B------:R-:W4:Y:S04]  /*4140*/  LDL.LU R226, [R1+0x70] ;  /* 0x0000700001e27983 */ /* 0x000f280000300800 */
[----:B------:R-:W4:Y:S01]  /*4150*/  LDL.LU R227, [R1+0x74] ;  /* 0x0000740001e37983 */ /* 0x000f220000300800 */
[----:B------:R-:W-:-:S05]  /*4160*/  FADD R211, R135, R211 ;  /* 0x000000d387d37221 */ /* 0x000fca0000000000 */
[----:B------:R0:W-:Y:S01]  /*4170*/  STL [R1+0x34], R211 ;  /* 0x000034d301007387 */ /* 0x0001e20000100800 */
[----:B------:R-:W-:-:S03]  /*4180*/  FADD R212, R136, R212 ;  /* 0x000000d488d47221 */ /* 0x000fc60000000000 */
[----:B0-----:R1:W5:Y:S01]  /*4190*/  LDL.LU R211, [R1+0xe0] ;  /* 0x0000e00001d37983 */ /* 0x0013620000300800 */
[----:B------:R-:W-:-:S03]  /*41a0*/  FADD R213, R137, R213 ;  /* 0x000000d589d57221 */ /* 0x000fc60000000000 */
[----:B------:R0:W-:Y:S01]  /*41b0*/  STL [R1+0x38], R212 ;  /* 0x000038d401007387 */ /* 0x0001e20000100800 */
[----:B------:R-:W-:-:S01]  /*41c0*/  FADD R214, R138, R214 ;  /* 0x000000d68ad67221 */ /* 0x000fc20000000000 */
[----:B--2---:R-:W-:Y:S02]  /*41d0*/  FADD R215, R139, R215 ;  /* 0x000000d78bd77221 */ /* 0x004fe40000000000 */
[----:B0-----:R1:W5:Y:S01]  /*41e0*/  LDL.LU R212, [R1+0xdc] ;  /* 0x0000dc0001d47983 */ /* 0x0013620000300800 */
[----:B---3--:R-:W-:-:S03]  /*41f0*/  FADD R216, R140, R216 ;  /* 0x000000d88cd87221 */ /* 0x008fc60000000000 */
[----:B------:R0:W-:Y:S01]  /*4200*/  STL [R1+0x3c], R213 ;  /* 0x00003cd501007387 */ /* 0x0001e20000100800 */
[----:B----4-:R-:W-:-:S03]  /*4210*/  FADD R217, R141, R217 ;  /* 0x000000d98dd97221 */ /* 0x010fc60000000000 */
[----:B0-----:R1:W5:Y:S01]  /*4220*/  LDL.LU R213, [R1+0xd8] ;  /* 0x0000d80001d57983 */ /* 0x0013620000300800 */
[----:B------:R-:W-:-:S03]  /*4230*/  FADD R218, R142, R218 ;  /* 0x000000da8eda7221 */ /* 0x000fc60000000000 */
[----:B------:R0:W-:Y:S01]  /*4240*/  STL [R1+0x40], R214 ;  /* 0x000040d601007387 */ /* 0x0001e20000100800 */
[----:B------:R-:W-:-:S01]  /*4250*/  FADD R219, R143, R219 ;  /* 0x000000db8fdb7221 */ /* 0x000fc20000000000 */
[----:B------:R-:W-:Y:S02]  /*4260*/  FADD R220, R144, R220 ;  /* 0x000000dc90dc7221 */ /* 0x000fe40000000000 */
[----:B0-----:R1:W5:Y:S04]  /*4270*/  LDL.LU R214, [R1+0xd4] ;  /* 0x0000d40001d67983 */ /* 0x0013680000300800 */
[----:B------:R0:W-:Y:S01]  /*4280*/  STL [R1+0x44], R215 ;  /* 0x000044d701007387 */ /* 0x0001e20000100800 */
[----:B------:R-:W-:-:S01]  /*4290*/  FADD R221, R145, R221 ;  /* 0x000000dd91dd7221 */ /* 0x000fc20000000000 */
[----:B------:R-:W-:-:S02]  /*42a0*/  FADD R222, R146, R222 ;  /* 0x000000de92de7221 */ /* 0x000fc40000000000 */
[----:B0-----:R1:W5:Y:S04]  /*42b0*/  LDL.LU R215, [R1+0xd0] ;  /* 0x0000d00001d77983 */ /* 0x0013680000300800 */
[----:B------:R0:W-:Y:S01]  /*42c0*/  STL [R1+0x48], R216 ;  /* 0x000048d801007387 */ /* 0x0001e20000100800 */
[----:B------:R-:W-:-:S03]  /*42d0*/  FADD R223, R147, R223 ;  /* 0x000000df93df7221 */ /* 0x000fc60000000000 */
        /* <DEDUP_REMOVED lines=13> */
[----:B------:R0:W-:Y:S04]  /*43b0*/  STL [R1+0x5c], R221 ;  /* 0x00005cdd01007387 */ /* 0x0001e80000100800 */
        /* <DEDUP_REMOVED lines=12> */
[----:B0-----:R1:W5:Y:S01]  /*4480*/  LDL.LU R227, [R1+0xa0] ;  /* 0x0000a00001e37983 */ /* 0x0013620000300800 */
[----:B------:R-:W-:-:S05]  /*4490*/  UMOV UR6, URZ ;  /* 0x0000003f00067c82 */ /* 0x000fca0008000000 */
.L_x_32:
[----:B------:R-:W-:Y:S05]  /*44a0*/  @!P2 BRA `(.L_x_33) ;  /* 0x000000000004a947 */ /* 0x000fea0003800000 */
[----:B------:R-:W-:Y:S01]  /*44b0*/  BPT.TRAP 0x1 ;  /* 0x000000040000795c */ /* 0x000fe20000300000 */
.L_x_33:
[----:B-----5:R3:W-:Y:S04]  /*44c0*/  STL [R1+0xa0], R0 ;  /* 0x0000a00001007387 */ /* 0x0207e80000100800 */
[----:B---3--:R-:W3:Y:S01]  /*44d0*/  LDL R0, [R1+0x7c] ;  /* 0x00007c0001007983 */ /* 0x008ee20000100800 */
[----:B0-----:R-:W-:-:S05]  /*44e0*/  IMAD.U32 R229, RZ, RZ, UR26 ;  /* 0x0000001affe57e24 */ /* 0x001fca000f8e00ff */
[----:B------:R-:W-:-:S05]  /*44f0*/  @P0 LEA R229, R229, UR12, 0x3 ;  /* 0x0000000ce5e50c11 */ /* 0x000fca000f8e18ff */
[----:B------:R-:W-:Y:S01]  /*4500*/  @P0 VIADD R229, R229, 0x58 ;  /* 0x00000058e5e50836 */ /* 0x000fe20000000000 */
[----:B------:R-:W-:-:S06]  /*4510*/  UISETP.GT.U32.AND UP0, UPT, UR13, 0x1, UPT ;  /* 0x000000010d00788c */ /* 0x000fcc000bf04070 */
[----:B------:R-:W-:Y:S02]  /*4520*/  PLOP3.LUT P1, PT, PT, PT, UP0, 0x80, 0x0 ;  /* 0x000000000000781c */ /* 0x000fe40003f2f008 */
[----:B---3--:R-:W-:Y:S02]  /*4530*/  @P0 PRMT R229, R0, 0x654, R229 ;  /* 0x0000065400e50816 */ /* 0x008fe400000000e5 */
[----:B------:R0:W5:Y:S02]  /*4540*/  LDL.LU R0, [R1+0xa0] ;  /* 0x0000a00001007983 */ /* 0x0001640000300800 */
[----:B------:R0:W-:Y:S07]  /*4550*/  @P0 SYNCS.ARRIVE.TRANS64.RED.A1T0 RZ, [R229+URZ], RZ ;  /* 0x000000ffe5ff09a7 */ /* 0x0001ee000810043f */
[----:B------:R-:W-:Y:S05]  /*4560*/  @P1 BRA `(.L_x_34) ;  /* 0x0000000000041947 */ /* 0x000fea0003800000 */
[----:B------:R-:W-:Y:S01]  /*4570*/  BPT.TRAP 0x1 ;  /* 0x000000040000795c */ /* 0x000fe20000300000 */
.L_x_34:
[----:B------:R-:W-:Y:S01]  /*4580*/  UIADD3 UR19, UR19, 0x1, URZ ;  /* 0x0000000113137890 */ /* 0x000fe2000fffe03f */
[C---:B------:R-:W-:Y:S01]  /*4590*/  ISETP.GT.AND P1, PT, R228.reuse, 0x1, PT ;  /* 0x00000001e400780c */ /* 0x040fe20003f24270 */
[----:B------:R-:W-:Y:S01]  /*45a0*/  UIADD3 UR26, UR26, 0x1, URZ ;  /* 0x000000011a1a7890 */ /* 0x000fe2000fffe03f */
[----:B------:R-:W-:Y:S01]  /*45b0*/  VIADD R228, R228, 0xffffffff ;  /* 0xffffffffe4e47836 */ /* 0x000fe20000000000 */
[----:B------:R-:W-:Y:S02]  /*45c0*/  UISETP.NE.AND UP0, UPT, UR19, 0xb, UPT ;  /* 0x0000000b1300788c */ /* 0x000fe4000bf05270 */
[----:B------:R-:W-:Y:S02]  /*45d0*/  UISETP.NE.AND UP1, UPT, UR26, 0xb, UPT ;  /* 0x0000000b1a00788c */ /* 0x000fe4000bf25270 */
[----:B------:R-:W-:Y:S02]  /*45e0*/  USEL UR8, URZ, 0x1, UP0 ;  /* 0x000000013f087887 */ /* 0x000fe40008000000 */
[----:B------:R-:W-:-:S02]  /*45f0*/  USEL UR19, UR19, URZ, UP0 ;  /* 0x0000003f13137287 */ /* 0x000fc40008000000 */
[----:B------:R-:W-:Y:S02]  /*4600*/  USEL UR26, UR26, URZ, UP1 ;  /* 0x0000003f1a1a7287 */ /* 0x000fe40008800000 */
[----:B------:R-:W-:Y:S01]  /*4610*/  LOP3.LUT R227, R227, UR8, RZ, 0x3c, !PT ;  /* 0x00000008e3e37c12 */ /* 0x000fe2000f8e3cff */
[----:B------:R-:W-:Y:S01]  /*4620*/  UMOV UR8, 0x1 ;  /* 0x0000000100087882 */ /* 0x000fe20000000000 */
[----:B------:R-:W-:Y:S08]  /*4630*/  @P1 BRA `(.L_x_35) ;  /* 0xffffffec00781947 */ /* 0x000ff0000383ffff */
.L_x_27:
[----:B------:R-:W-:-:S04]  /*4640*/  UISETP.NE.AND UP0, UPT, UR6, URZ, UPT ;  /* 0x0000003f0600728c */ /* 0x000fc8000bf05270 */
[----:B------:R-:W-:-:S06]  /*4650*/  USEL UR6, URZ, 0x1, !UP0 ;  /* 0x000000013f067887 */ /* 0x000fcc000c000000 */
[----:B------:R-:W-:-:S13]  /*4660*/  ISETP.NE.AND P1, PT, RZ, UR6, PT ;  /* 0x00000006ff007c0c */ /* 0x000fda000bf25270 */
[----:B------:R-:W-:Y:S05]  /*4670*/  @!P1 BRA `(.L_x_36) ;  /* 0x0000000c00dc9947 */ /* 0x000fea0003800000 */
[----:B------:R-:W3:Y:S04]  /*4680*/  LDL.LU R227, [R1+0x74] ;  /* 0x0000740001e37983 */ /* 0x000ee80000300800 */
[----:B---3--:R3:W-:Y:S04]  /*4690*/  STL [R1+0xa0], R227 ;  /* 0x0000a0e301007387 */ /* 0x0087e80000100800 */
[----:B---3--:R-:W3:Y:S04]  /*46a0*/  LDL.LU R227, [R1+0x70] ;  /* 0x0000700001e37983 */ /* 0x008ee80000300800 */
        /* <DEDUP_REMOVED lines=55> */
[----:B---3--:R-:W3:Y:S01]  /*4a20*/  LDL.LU R227, [R1] ;  /* 0x0000000001e37983 */ /* 0x008ee20000300800 */
[----:B------:R-:W-:-:S02]  /*4a30*/  WARPGROUP.DEPBAR.LE gsb0, 0x0 ;  /* 0x00008000000079c5 */ /* 0x000fc40000010000 */
[----:B------:R-:W-:Y:S01]  /*4a40*/  FADD R226, R24, R226 ;  /* 0x000000e218e27221 */ /* 0x000fe20000000000 */
        /* <DEDUP_REMOVED lines=96> */
[----:B-----5:R-:W-:Y:S01]  /*5050*/  FADD R0, R121, R0 ;  /* 0x0000000079007221 */ /* 0x020fe20000000000 */
[----:B---3--:R-:W-:-:S05]  /*5060*/  FADD R227, R122, R227 ;  /* 0x000000e37ae37221 */ /* 0x008fca0000000000 */
[----:B------:R3:W-:Y:S04]  /*5070*/  STL [R1], R227 ;  /* 0x000000e301007387 */ /* 0x0007e80000100800 */
[----:B---3--:R-:W3:Y:S02]  /*5080*/  LDL.LU R227, [R1+0x110] ;  /* 0x0001100001e37983 */ /* 0x008ee40000300800 */
[----:B---3--:R-:W-:-:S05]  /*5090*/  FADD R227, R123, R227 ;  /* 0x000000e37be37221 */ /* 0x008fca0000000000 */
[----:B------:R3:W-:Y:S04]  /*50a0*/  STL [R1+0x4], R227 ;  /* 0x000004e301007387 */ /* 0x0007e80000100800 */
        /* <DEDUP_REMOVED lines=83> */
[----:B------:R3:W-:Y:S02]  /*55e0*/  STL [R1+0x74], R227 ;  /* 0x000074e301007387 */ /* 0x0007e40000100800 */
.L_x_36:
[----:B---3--:R-:W-:-:S04]  /*55f0*/  IMAD.U32 R227, RZ, RZ, UR31 ;  /* 0x0000001fffe37e24 */ /* 0x008fc8000f8e00ff */
[----:B------:R3:W-:Y:S01]  /*5600*/  SYNCS.ARRIVE.TRANS64.A1T0 RZ, [R227+UR29], RZ ;  /* 0x000000ffe3ff79a7 */ /* 0x0007e2000810001d */
[----:B------:R-:W-:Y:S02]  /*5610*/  WARPGROUP.DEPBAR.LE gsb0, 0x0 ;  /* 0x00008000000079c5 */ /* 0x000fe40000010000 */
[----:B------:R-:W4:Y:S02]  /*5620*/  LDC R24, c[0x0][0x28c] ;  /* 0x0000a300ff187b82 */ /* 0x000f240000000800 */
[----:B----4-:R-:W-:-:S13]  /*5630*/  ISETP.GE.AND P1, PT, R24, 0x1, PT ;  /* 0x000000011800780c */ /* 0x010fda0003f26270 */
[----:B---3--:R-:W-:Y:S05]  /*5640*/  @!P1 BRA `(.L_x_37) ;  /* 0x0000000000509947 */ /* 0x008fea0003800000 */
[----:B------:R-:W-:-:S06]  /*5650*/  UISETP.NE.AND UP0, UPT, UR27, 0x3, UPT ;  /* 0x000000031b00788c */ /* 0x000fcc000bf05270 */
[----:B------:R-:W-:-:S13]  /*5660*/  PLOP3.LUT P1, PT, PT, PT, UP0, 0x80, 0x0 ;  /* 0x000000000000781c */ /* 0x000fda0003f2f008 */
[----:B------:R-:W-:Y:S05]  /*5670*/  @!P1 BRA `(.L_x_38) ;  /* 0x0000000000049947 */ /* 0x000fea0003800000 */
[----:B------:R-:W-:Y:S01]  /*5680*/  BPT.TRAP 0x1 ;  /* 0x000000040000795c */ /* 0x000fe20000300000 */
.L_x_38:
[----:B------:R-:W3:Y:S01]  /*5690*/  LDL R227, [R1+0x7c] ;  /* 0x00007c0001e37983 */ /* 0x000ee20000100800 */
[----:B------:R-:W-:-:S05]  /*56a0*/  VOTEU.ANY UP0, P0 ;  /* 0x00000000003f7886 */ /* 0x000fca0000000100 */
[----:B------:R-:W-:Y:S02]  /*56b0*/  @UP0 UIADD3 UR6, UR16, UR5, URZ ;  /* 0x0000000510060290 */ /* 0x000fe4000fffe03f */
[----:B------:R-:W-:-:S04]  /*56c0*/  UISETP.GT.U32.AND UP0, UPT, UR13, 0x1, UPT ;  /* 0x000000010d00788c */ /* 0x000fc8000bf04070 */
[----:B------:R-:W-:Y:S02]  /*56d0*/  IMAD.U32 R24, RZ, RZ, UR6 ;  /* 0x00000006ff187e24 */ /* 0x000fe4000f8e00ff */
[----:B------:R-:W-:Y:S01]  /*56e0*/  IMAD.U32 R27, RZ, RZ, UR6 ;  /* 0x00000006ff1b7e24 */ /* 0x000fe2000f8e00ff */
[----:B------:R-:W-:Y:S01]  /*56f0*/  PLOP3.LUT P1, PT, PT, PT, UP0, 0x80, 0x0 ;  /* 0x000000000000781c */ /* 0x000fe20003f2f008 */
[----:B------:R-:W-:-:S05]  /*5700*/  @P0 IMAD.WIDE.U32 R24, R24, -0x45d1745d, RZ ;  /* 0xba2e8ba318180825 */ /* 0x000fca00078e00ff */
[----:B------:R-:W-:-:S05]  /*5710*/  @P0 SHF.R.U32.HI R24, RZ, 0x3, R25 ;  /* 0x00000003ff180819 */ /* 0x000fca0000011619 */
[----:B------:R-:W-:-:S05]  /*5720*/  @P0 IMAD R24, R24, -0xb, R27 ;  /* 0xfffffff518180824 */ /* 0x000fca00078e021b */
[----:B------:R-:W-:-:S05]  /*5730*/  @P0 LEA R24, R24, UR12, 0x3 ;  /* 0x0000000c18180c11 */ /* 0x000fca000f8e18ff */
[----:B------:R-:W-:-:S05]  /*5740*/  @P0 VIADD R24, R24, 0x58 ;  /* 0x0000005818180836 */ /* 0x000fca0000000000 */
[----:B---3--:R-:W-:-:S04]  /*5750*/  @P0 PRMT R24, R227, 0x654, R24 ;  /* 0x00000654e3180816 */ /* 0x008fc80000000018 */
[----:B------:R3:W-:Y:S01]  /*5760*/  @P0 SYNCS.ARRIVE.TRANS64.RED.A1T0 RZ, [R24+URZ], RZ ;  /* 0x000000ff18ff09a7 */ /* 0x0007e2000810043f */
[----:B------:R-:W-:Y:S05]  /*5770*/  @P1 BRA `(.L_x_37) ;  /* 0x0000000000041947 */ /* 0x000fea0003800000 */
[----:B------:R-:W-:Y:S01]  /*5780*/  BPT.TRAP 0x1 ;  /* 0x000000040000795c */ /* 0x000fe20000300000 */
.L_x_37:
[----:B------:R-:W4:Y:S01]  /*5790*/  S2R R25, SR_TID.X ;  /* 0x0000000000197919 */ /* 0x000f220000002100 */
[----:B---3--:R-:W-:Y:S01]  /*57a0*/  IMAD.U32 R24, RZ, RZ, UR30 ;  /* 0x0000001eff187e24 */ /* 0x008fe2000f8e00ff */
[----:B------:R-:W-:Y:S01]  /*57b0*/  UIADD3 UR5, UR28, UR5, URZ ;  /* 0x000000051c057290 */ /* 0x000fe2000fffe03f */
[----:B------:R-:W3:Y:S01]  /*57c0*/  LDC R35, c[0x0][0x288] ;  /* 0x0000a200ff237b82 */ /* 0x000ee20000000800 */
[----:B------:R-:W-:Y:S02]  /*57d0*/  UISETP.GE.U32.AND UP1, UPT, UR28, 0xb, UPT ;  /* 0x0000000b1c00788c */ /* 0x000fe4000bf26070 */
[----:B------:R-:W-:Y:S01]  /*57e0*/  SHF.L.U32 R24, R24, 0x1f, RZ ;  /* 0x0000001f18187819 */ /* 0x000fe200000006ff */
[----:B------:R-:W-:Y:S02]  /*57f0*/  UISETP.GT.U32.AND UP0, UPT, UR5, 0xa, UPT ;  /* 0x0000000a0500788c */ /* 0x000fe4000bf04070 */
[----:B------:R-:W-:Y:S01]  /*5800*/  UIMAD.WIDE.U32 UR6, UR5, -0x45d1745d, URZ ;  /* 0xba2e8ba3050678a5 */ /* 0x000fe2000f8e003f */
[----:B------:R-:W0:Y:S01]  /*5810*/  SYNCS.PHASECHK.TRANS64.TRYWAIT P1, [UR17+0x8], R24 ;  /* 0x00000818ff0075a7 */ /* 0x000e220008020151 */
[----:B------:R-:W-:-:S02]  /*5820*/  UISETP.LT.U32.AND UP0, UPT, UR28, 0xb, UP0 ;  /* 0x0000000b1c00788c */ /* 0x000fc40008701070 */
[----:B------:R-:W-:Y:S02]  /*5830*/  USHF.R.U32.HI UR6, URZ, 0x3, UR7 ;  /* 0x000000033f067899 */ /* 0x000fe40008011607 */
[----:B------:R-:W-:Y:S02]  /*5840*/  USEL UR8, URZ, 0x1, !UP0 ;  /* 0x000000013f087887 */ /* 0x000fe4000c000000 */
[----:B------:R-:W-:Y:S02]  /*5850*/  UIMAD UR5, UR6, -0xb, UR5 ;  /* 0xfffffff5060578a4 */ /* 0x000fe4000f8e0205 */
[----:B------:R-:W-:-:S04]  /*5860*/  ULOP3.LUT UR4, UR4, UR8, URZ, 0x3c, !UPT ;  /* 0x0000000804047292 */ /* 0x000fc8000f8e3c3f */
[----:B------:R-:W-:Y:S01]  /*5870*/  @UP1 ULOP3.LUT UR4, UR4, 0x1, UR6, 0x78, !UPT ;  /* 0x0000000104041892 */ /* 0x000fe2000f8e7806 */
[----:B----4-:R-:W-:-:S04]  /*5880*/  SHF.R.S32.HI R26, RZ, 0x1f, R25 ;  /* 0x0000001fff1a7819 */ /* 0x010fc80000011419 */
[----:B------:R-:W-:-:S04]  /*5890*/  LEA.HI R26, R26, R25, RZ, 0x7 ;  /* 0x000000191a1a7211 */ /* 0x000fc800078f38ff */
[----:B------:R-:W-:-:S05]  /*58a0*/  LOP3.LUT R26, R26, 0xffffff80, RZ, 0xc0, !PT ;  /* 0xffffff801a1a7812 */ /* 0x000fca00078ec0ff */
[----:B------:R-:W-:-:S05]  /*58b0*/  IMAD.IADD R26, R25, 0x1, -R26 ;  /* 0x00000001191a7824 */ /* 0x000fca00078e0a1a */
[----:B------:R-:W-:-:S04]  /*58c0*/  SHF.R.S32.HI R25, RZ, 0x1f, R26 ;  /* 0x0000001fff197819 */ /* 0x000fc8000001141a */
[----:B------:R-:W-:-:S04]  /*58d0*/  LEA.HI R25, R25, R26, RZ, 0x2 ;  /* 0x0000001a19197211 */ /* 0x000fc800078f10ff */
[----:B------:R-:W-:-:S05]  /*58e0*/  LOP3.LUT R25, R25, 0xfffffffc, RZ, 0xc0, !PT ;  /* 0xfffffffc19197812 */ /* 0x000fca00078ec0ff */
[----:B------:R-:W-:-:S04]  /*58f0*/  IMAD.IADD R40, R26, 0x1, -R25 ;  /* 0x000000011a287824 */ /* 0x000fc800078e0a19 */
[----:B------:R-:W-:Y:S01]  /*5900*/  IMAD.SHL.U32 R32, R40, 0x2, RZ ;  /* 0x0000000228207824 */ /* 0x000fe200078e00ff */
[----:B0--3--:R-:W-:Y:S06]  /*5910*/  @!P1 BRA `(.L_x_39) ;  /* 0x000000ac008c9947 */ /* 0x009fec0003800000 */
.L_x_332:
[----:B------:R3:W-:Y:S01]  /*5920*/  STL [R1+0xa4], R2 ;  /* 0x0000a40201007387 */ /* 0x0007e20000100800 */
[----:B------:R-:W-:Y:S01]  /*5930*/  ULDC UR8, c[0x0][0x284] ;  /* 0x0000a10000087ab9 */ /* 0x000fe20000000800 */
[----:B------:R-:W-:Y:S01]  /*5940*/  SHF.R.S32.HI R33, RZ, 0x1f, R32 ;  /* 0x0000001fff217819 */ /* 0x000fe20000011420 */
[----:B------:R-:W-:Y:S01]  /*5950*/  ULDC.64 UR6, c[0x0][0x5d0] ;  /* 0x0001740000067ab9 */ /* 0x000fe20000000a00 */
[----:B---3--:R-:W3:Y:S04]  /*5960*/  LDL.LU R2, [R1+0x8c] ;  /* 0x00008c0001027983 */ /* 0x008ee80000300800 */
[----:B-----5:R4:W-:Y:S04]  /*5970*/  STL [R1+0xa0], R0 ;  /* 0x0000a00001007387 */ /* 0x0209e80000100800 */
[----:B------:R-:W2:Y:S04]  /*5980*/  LDL R227, [R1+0x78] ;  /* 0x0000780001e37983 */ /* 0x000ea80000100800 */
[----:B----4-:R-:W4:Y:S01]  /*5990*/  LDL R0, [R1+0x88] ;  /* 0x0000880001007983 */ /* 0x010f220000100800 */
[----:B---3--:R-:W-:-:S03]  /*59a0*/  IMAD.SHL.U32 R37, R2, 0x100, RZ ;  /* 0x0000010002257824 */ /* 0x008fc600078e00ff */
[----:B------:R3:W5:Y:S01]  /*59b0*/  LDL.LU R2, [R1+0xa4] ;  /* 0x0000a40001027983 */ /* 0x0007620000300800 */
[----:B----4-:R-:W-:-:S03]  /*59c0*/  IMAD.SHL.U32 R34, R0, 0x40, RZ ;  /* 0x0000004000227824 */ /* 0x010fc600078e00ff */
[----:B------:R3:W5:Y:S02]  /*59d0*/  LDL.LU R0, [R1+0xa0] ;  /* 0x0000a00001007983 */ /* 0x0007640000300800 */
[----:B------:R-:W-:Y:S02]  /*59e0*/  ISETP.GE.AND P1, PT, R34, UR8, PT ;  /* 0x0000000822007c0c */ /* 0x000fe4000bf26270 */
[----:B--2---:R-:W-:Y:S02]  /*59f0*/  SHF.R.S32.HI R38, RZ, 0x1f, R227 ;  /* 0x0000001fff267819 */ /* 0x004fe400000114e3 */
[----:B------:R-:W-:Y:S01]  /*5a00*/  ISETP.GE.OR P1, PT, R37, R35, P1 ;  /* 0x000000232500720c */ /* 0x000fe20000f26670 */
[----:B0-----:R-:W-:-:S04]  /*5a10*/  IMAD.WIDE.U32 R24, R227, UR6, R32 ;  /* 0x00000006e3187c25 */ /* 0x001fc8000f8e0020 */
[----:B------:R-:W-:Y:S01]  /*5a20*/  IMAD R26, R38, UR6, RZ ;  /* 0x00000006261a7c24 */ /* 0x000fe2000f8e02ff */
[----:B------:R-:W-:Y:S02]  /*5a30*/  SHF.R.S32.HI R36, RZ, 0x1f, R37 ;  /* 0x0000001fff247819 */ /* 0x000fe40000011425 */
[----:B------:R-:W-:Y:S01]  /*5a40*/  IADD3 R24, P2, R37, R24, RZ ;  /* 0x0000001825187210 */ /* 0x000fe20007f5e0ff */
[----:B------:R-:W-:-:S05]  /*5a50*/  IMAD R27, R227, UR7, R26 ;  /* 0x00000007e31b7c24 */ /* 0x000fca000f8e021a */
[----:B------:R-:W-:Y:S01]  /*5a60*/  IADD3.X R25, R36, R25, R27, P2, !PT ;  /* 0x0000001924197210 */ /* 0x000fe200017fe41b */
[----:B---3--:R-:W-:Y:S06]  /*5a70*/  @P1 BRA `(.L_x_40) ;  /* 0x0000008c00cc1947 */ /* 0x008fec0003800000 */
[----:B------:R0:W-:Y:S01]  /*5a80*/  STL.64 [R1+0xa8], R4 ;  /* 0x0000a80401007387 */ /* 0x0001e20000100a00 */
[----:B------:R-:W2:Y:S01]  /*5a90*/  LDC.64 R28, c[0x0][0x5c8] ;  /* 0x00017200ff1c7b82 */ /* 0x000ea20000000a00 */
[----:B------:R-:W-:Y:S02]  /*5aa0*/  ULDC.64 UR6, c[0x0][0x5c0] ;  /* 0x0001700000067ab9 */ /* 0x000fe40000000a00 */
[----:B0-----:R-:W3:Y:S04]  /*5ab0*/  LDL.64 R4, [R1+0x90] ;  /* 0x0000900001047983 */ /* 0x001ee80000100a00 */
[----:B-----5:R0:W-:Y:S04]  /*5ac0*/  STL [R1+0xa4], R2 ;  /* 0x0000a40201007387 */ /* 0x0201e80000100800 */
[----:B0-----:R-:W3:Y:S04]  /*5ad0*/  LDL.LU R2, [R1+0x88] ;  /* 0x0000880001027983 */ /* 0x001ee80000300800 */
[----:B------:R0:W-:Y:S04]  /*5ae0*/  STL [R1+0xa0], R0 ;  /* 0x0000a00001007387 */ /* 0x0001e80000100800 */
[----:B0-----:R-:W4:Y:S01]  /*5af0*/  LDL R0, [R1+0x98] ;  /* 0x0000980001007983 */ /* 0x001f220000100800 */
[----:B---3--:R-:W-:-:S03]  /*5b00*/  IMAD.WIDE R30, R2, 0x40, R4 ;  /* 0x00000040021e7825 */ /* 0x008fc600078e0204 */
[----:B------:R0:W5:Y:S04]  /*5b10*/  LDL.LU.64 R4, [R1+0xa8] ;  /* 0x0000a80001047983 */ /* 0x0001680000300a00 */
[----:B------:R0:W5:Y:S01]  /*5b20*/  LDL.LU R2, [R1+0xa4] ;  /* 0x0000a40001027983 */ /* 0x0001620000300800 */
[-C--:B--2---:R-:W-:Y:S02]  /*5b30*/  IMAD R26, R31, R28.reuse, RZ ;  /* 0x0000001c1f1a7224 */ /* 0x084fe400078e02ff */
[----:B------:R-:W-:-:S04]  /*5b40*/  IMAD.WIDE.U32 R24, R30, R28, R24 ;  /* 0x0000001c1e187225 */ /* 0x000fc800078e0018 */
[----:B------:R-:W-:Y:S01]  /*5b50*/  IMAD R27, R30, R29, R26 ;  /* 0x0000001d1e1b7224 */ /* 0x000fe200078e021a */
[----:B------:R-:W-:Y:S01]  /*5b60*/  LEA R26, P1, R28, R24, 0x3 ;  /* 0x000000181c1a7211 */ /* 0x000fe200078218ff */
[----:B----4-:R-:W-:Y:S01]  /*5b70*/  IMAD.IADD R39, R0, 0x1, -R34 ;  /* 0x0000000100277824 */ /* 0x010fe200078e0a22 */
[----:B------:R-:W-:Y:S01]  /*5b80*/  IADD3 R24, P2, R24, UR6, RZ ;  /* 0x0000000618187c10 */ /* 0x000fe2000ff5e0ff */
[----:B------:R0:W5:Y:S01]  /*5b90*/  LDL.LU R0, [R1+0xa0] ;  /* 0x0000a00001007983 */ /* 0x0001620000300800 */
[----:B------:R-:W-:Y:S01]  /*5ba0*/  IMAD.IADD R27, R25, 0x1, R27 ;  /* 0x00000001191b7824 */ /* 0x000fe200078e021b */
[----:B------:R-:W-:-:S04]  /*5bb0*/  IADD3 R26, P4, R26, UR6, RZ ;  /* 0x000000061a1a7c10 */ /* 0x000fc8000ff9e0ff */
[----:B------:R-:W-:Y:S01]  /*5bc0*/  LEA.HI.X R29, R28, R27, R29, 0x3, P1 ;  /* 0x0000001b1c1d7211 */ /* 0x000fe200008f1c1d */
[----:B------:R-:W-:Y:S01]  /*5bd0*/  IMAD R28, R40, -0x2, R35 ;  /* 0xfffffffe281c7824 */ /* 0x000fe200078e0223 */
[----:B------:R-:W-:Y:S01]  /*5be0*/  FSETP.NEU.AND P1, PT, RZ, UR25, PT ;  /* 0x00000019ff007c0b */ /* 0x000fe2000bf2d000 */
[----:B------:R-:W-:Y:S01]  /*5bf0*/  BSSY B0, `(.L_x_40) ;  /* 0x00008db000007945 */ /* 0x000fe20003800000 */
[----:B------:R-:W-:Y:S02]  /*5c00*/  IADD3.X R25, R27, UR7, RZ, P2, !PT ;  /* 0x000000071b197c10 */ /* 0x000fe400097fe4ff */
[----:B------:R-:W-:Y:S01]  /*5c10*/  IADD3.X R27, R29, UR7, RZ, P4, !PT ;  /* 0x000000071d1b7c10 */ /* 0x000fe2000a7fe4ff */
[----:B------:R-:W-:-:S08]  /*5c20*/  IMAD.IADD R34, R28, 0x1, -R37 ;  /* 0x000000011c227824 */ /* 0x000fd000078e0a25 */
[----:B0-----:R-:W-:Y:S05]  /*5c30*/  @!P1 BRA `(.L_x_41) ;  /* 0x0000006800d89947 */ /* 0x001fea0003800000 */
[----:B------:R-:W-:Y:S01]  /*5c40*/  ULDC.64 UR6, c[0x0][0x5b8] ;  /* 0x00016e0000067ab9 */ /* 0x000fe20000000a00 */
[----:B------:R-:W-:Y:S01]  /*5c50*/  ULDC.64 UR8, c[0x0][0x5a8] ;  /* 0x00016a0000087ab9 */ /* 0x000fe20000000a00 */
[----:B------:R-:W-:Y:S01]  /*5c60*/  IMAD.WIDE.U32 R32, R227, UR6, R32 ;  /* 0x00000006e3207c25 */ /* 0x000fe2000f8e0020 */
[----:B------:R-:W-:Y:S03]  /*5c70*/  BSSY B1, `(.L_x_42) ;  /* 0x0000010000017945 */ /* 0x000fe60003800000 */
[----:B------:R-:W-:Y:S01]  /*5c80*/  IMAD R28, R38, UR6, RZ ;  /* 0x00000006261c7c24 */ /* 0x000fe2000f8e02ff */
[----:B------:R-:W-:-:S03]  /*5c90*/  IADD3 R32, P1, R37, R32, RZ ;  /* 0x0000002025207210 */ /* 0x000fc60007f3e0ff */
[----:B------:R-:W-:Y:S01]  /*5ca0*/  IMAD R29, R227, UR7, R28 ;  /* 0x00000007e31d7c24 */ /* 0x000fe2000f8e021c */
[----:B------:R-:W-:Y:S02]  /*5cb0*/  ULDC.64 UR6, c[0x0][0x5b0] ;  /* 0x00016c0000067ab9 */ /* 0x000fe40000000a00 */
[----:B------:R-:W-:Y:S02]  /*5cc0*/  IMAD R35, R31, UR6, RZ ;  /* 0x000000061f237c24 */ /* 0x000fe4000f8e02ff */
[----:B------:R-:W-:Y:S02]  /*5cd0*/  IADD3.X R33, R36, R33, R29, P1, !PT ;  /* 0x0000002124217210 */ /* 0x000fe40000ffe41d */
[----:B------:R-:W-:Y:S01]  /*5ce0*/  ISETP.GE.AND P1, PT, R39, 0x1, PT ;  /* 0x000000012700780c */ /* 0x000fe20003f26270 */
[C---:B------:R-:W-:Y:S02]  /*5cf0*/  IMAD R35, R30.reuse, UR7, R35 ;  /* 0x000000071e237c24 */ /* 0x040fe4000f8e0223 */
[----:B------:R-:W-:Y:S01]  /*5d00*/  IMAD.WIDE.U32 R28, R30, UR6, R32 ;  /* 0x000000061e1c7c25 */ /* 0x000fe2000f8e0020 */
[----:B------:R-:W-:-:S02]  /*5d10*/  ISETP.LT.OR P5, PT, R34, 0x1, !P1 ;  /* 0x000000012200780c */ /* 0x000fc40004fa1670 */
[----:B------:R-:W-:-:S04]  /*5d20*/  IADD3 R28, P2, R28, UR8, RZ ;  /* 0x000000081c1c7c10 */ /* 0x000fc8000ff5e0ff */
[--C-:B------:R-:W-:Y:S02]  /*5d30*/  IADD3.X R29, R29, UR9, R35.reuse, P2, !PT ;  /* 0x000000091d1d7c10 */ /* 0x100fe400097fe423 */
[----:B------:R-:W-:-:S05]  /*5d40*/  PRMT R35, RZ, 0x7610, R35 ;  /* 0x00007610ff237816 */ /* 0x000fca0000000023 */
[----:B------:R-:W-:Y:S05]  /*5d50*/  @P5 BRA `(.L_x_43) ;  /* 0x0000000000045947 */ /* 0x000fea0003800000 */
[----:B------:R0:W5:Y:S02]  /*5d60*/  LDG.E.U8 R35, desc[UR22][R28.64] ;  /* 0x000000161c237981 */ /* 0x000164000c1e1100 */
.L_x_43:
[----:B------:R-:W-:Y:S05]  /*5d70*/  BSYNC B1 ;  /* 0x0000000000017941 */ /* 0x000fea0003800000 */
.L_x_42:
[----:B-----5:R-:W-:Y:S01]  /*5d80*/  LOP3.LUT R35, R35, 0xff, RZ, 0xc0, !PT ;  /* 0x000000ff23237812 */ /* 0x020fe200078ec0ff */
[----:B------:R-:W-:Y:S01]  /*5d90*/  BSSY B1, `(.L_x_44) ;  /* 0x000000b000017945 */ /* 0x000fe20003800000 */
[----:B------:R-:W-:Y:S02]  /*5da0*/  ISETP.LT.OR P4, PT, R34, 0x2, !P1 ;  /* 0x000000022200780c */ /* 0x000fe40004f81670 */
[----:B------:R-:W-:-:S05]  /*5db0*/  F2FP.F16.E4M3.UNPACK_B R35, R35 ;  /* 0x00000023ff23723e */ /* 0x000fca00020006ff */
[----:B------:R-:W-:-:S05]  /*5dc0*/  HADD2.F32 R35, -RZ, R35.H0_H0 ;  /* 0x20000023ff237230 */ /* 0x000fca0000004100 */
[----:B------:R-:W-:-:S04]  /*5dd0*/  FMUL R35, R35, UR25 ;  /* 0x0000001923237c20 */ /* 0x000fc80008400000 */
[----:B------:R-:W-:-:S05]  /*5de0*/  FFMA R35, R226, UR24, R35 ;  /* 0x00000018e2237c23 */ /* 0x000fca0008000023 */
[----:B------:R-:W-:Y:S02]  /*5df0*/  F2FP.SATFINITE.E4M3.F32.PACK_AB_MERGE_C R37, RZ, R35, RZ ;  /* 0x00000023ff25723e */ /* 0x000fe400048070ff */
[----:B------:R-:W-:-:S03]  /*5e00*/  PRMT R35, RZ, 0x7610, R35 ;  /* 0x00007610ff237816 */ /* 0x000fc60000000023 */
[----:B------:R2:W-:Y:S01]  /*5e10*/  @!P5 STG.E.U8 desc[UR22][R24.64], R37 ;  /* 0x000000251800d986 */ /* 0x0005e2000c101116 */
[----:B------:R-:W-:Y:S05]  /*5e20*/  @P4 BRA `(.L_x_45) ;  /* 0x0000000000044947 */ /* 0x000fea0003800000 */
[----:B------:R3:W5:Y:S02]  /*5e30*/  LDG.E.U8 R35, desc[UR22][R28.64+0x1] ;  /* 0x000001161c237981 */ /* 0x000764000c1e1100 */
.L_x_45:
[----:B------:R-:W-:Y:S05]  /*5e40*/  BSYNC B1 ;  /* 0x0000000000017941 */ /* 0x000fea0003800000 */
.L_x_44:
[----:B-----5:R-:W-:Y:S01]  /*5e50*/  LOP3.LUT R35, R35, 0xff, RZ, 0xc0, !PT ;  /* 0x000000ff23237812 */ /* 0x020fe200078ec0ff */
[----:B------:R-:W-:Y:S01]  /*5e60*/  BSSY B1, `(.L_x_46) ;  /* 0x0000013000017945 */ /* 0x000fe20003800000 */
[----:B--2---:R-:W-:Y:S02]  /*5e70*/  IADD3 R37, P2, R30, 0x8, RZ ;  /* 0x000000081e257810 */ /* 0x004fe40007f5e0ff */
[----:B------:R-:W-:-:S03]  /*5e80*/  F2FP.F16.E4M3.UNPACK_B R35, R35 ;  /* 0x00000023ff23723e */ /* 0x000fc600020006ff */
[----:B------:R-:W-:Y:S01]  /*5e90*/  IMAD.X R31, RZ, RZ, R31, P2 ;  /* 0x000000ffff1f7224 */ /* 0x000fe200010e061f */
[----:B------:R-:W-:Y:S01]  /*5ea0*/  ISETP.GE.AND P2, PT, R39, 0x9, PT ;  /* 0x000000092700780c */ /* 0x000fe20003f46270 */
[----:B------:R-:W-:Y:S02]  /*5eb0*/  HADD2.F32 R35, -RZ, R35.H0_H0 ;  /* 0x20000023ff237230 */ /* 0x000fe40000004100 */
[----:B------:R-:W-:Y:S01]  /*5ec0*/  IMAD R36, R31, UR6, RZ ;  /* 0x000000061f247c24 */ /* 0x000fe2000f8e02ff */
[----:B------:R-:W-:Y:S01]  /*5ed0*/  ISETP.LT.OR P5, PT, R34, 0x1, !P2 ;  /* 0x000000012200780c */ /* 0x000fe200057a1670 */
[----:B------:R-:W-:-:S04]  /*5ee0*/  IMAD.WIDE.U32 R32, R37, UR6, R32 ;  /* 0x0000000625207c25 */ /* 0x000fc8000f8e0020 */
[----:B------:R-:W-:Y:S01]  /*5ef0*/  FMUL R30, R35, UR25 ;  /* 0x00000019231e7c20 */ /* 0x000fe20008400000 */
[----:B------:R-:W-:-:S03]  /*5f00*/  IMAD R37, R37, UR7, R36 ;  /* 0x0000000725257c24 */ /* 0x000fc6000f8e0224 */
[----:B------:R-:W-:Y:S01]  /*5f10*/  FFMA R225, R225, UR24, R30 ;  /* 0x00000018e1e17c23 */ /* 0x000fe2000800001e */
[----:B------:R-:W-:Y:S02]  /*5f20*/  IADD3 R30, P6, R32, UR8, RZ ;  /* 0x00000008201e7c10 */ /* 0x000fe4000ffde0ff */
[----:B------:R-:W-:Y:S02]  /*5f30*/  PRMT R32, RZ, 0x7610, R32 ;  /* 0x00007610ff207816 */ /* 0x000fe40000000020 */
[----:B------:R-:W-:Y:S02]  /*5f40*/  F2FP.SATFINITE.E4M3.F32.PACK_AB_MERGE_C R225, RZ, R225, RZ ;  /* 0x000000e1ffe1723e */ /* 0x000fe400048070ff */
[----:B------:R-:W-:-:S03]  /*5f50*/  IADD3.X R31, R33, UR9, R37, P6, !PT ;  /* 0x00000009211f7c10 */ /* 0x000fc6000b7fe425 */
[----:B------:R2:W-:Y:S01]  /*5f60*/  @!P4 STG.E.U8 desc[UR22][R24.64+0x1], R225 ;  /* 0x000001e11800c986 */ /* 0x0005e2000c101116 */
[----:B------:R-:W-:Y:S05]  /*5f70*/  @P5 BRA `(.L_x_47) ;  /* 0x0000000000045947 */ /* 0x000fea0003800000 */
[----:B------:R4:W5:Y:S02]  /*5f80*/  LDG.E.U8 R32, desc[UR22][R30.64] ;  /* 0x000000161e207981 */ /* 0x000964000c1e1100 */
.L_x_47:
[----:B------:R-:W-:Y:S05]  /*5f90*/  BSYNC B1 ;  /* 0x0000000000017941 */ /* 0x000fea0003800000 */
.L_x_46:
[----:B-----5:R-:W-:Y:S01]  /*5fa0*/  LOP3.LUT R32, R32, 0xff, RZ, 0xc0, !PT ;  /* 0x000000ff20207812 */ /* 0x020fe200078ec0ff */
[----:B------:R-:W-:Y:S01]  /*5fb0*/  BSSY B1, `(.L_x_48) ;  /* 0x000000b000017945 */ /* 0x000fe20003800000 */
[----:B------:R-:W-:Y:S02]  /*5fc0*/  ISETP.LT.OR P4, PT, R34, 0x2, !P2 ;  /* 0x000000022200780c */ /* 0x000fe40005781670 */
[----:B------:R-:W-:-:S05]  /*5fd0*/  F2FP.F16.E4M3.UNPACK_B R32, R32 ;  /* 0x00000020ff20723e */ /* 0x000fca00020006ff */
[----:B------:R-:W-:-:S05]  /*5fe0*/  HADD2.F32 R32, -RZ, R32.H0_H0 ;  /* 0x20000020ff207230 */ /* 0x000fca0000004100 */
[----:B------:R-:W-:Y:S01]  /*5ff0*/  FMUL R33, R32, UR25 ;  /* 0x0000001920217c20 */ /* 0x000fe20008400000 */
[----:B------:R-:W-:-:S03]  /*6000*/  PRMT R32, RZ, 0x7610, R32 ;  /* 0x00007610ff207816 */ /* 0x000fc60000000020 */
[----:B------:R-:W-:-:S05]  /*6010*/  FFMA R33, R224, UR24, R33 ;  /* 0x00000018e0217c23 */ /* 0x000fca0008000021 */
[----:B------:R-:W-:-:S05]  /*6020*/  F2FP.SATFINITE.E4M3.F32.PACK_AB_MERGE_C R33, RZ, R33, RZ ;  /* 0x00000021ff21723e */ /* 0x000fca00048070ff */
[----:B------:R0:W-:Y:S01]  /*6030*/  @!P5 STG.E.U8 desc[UR22][R26.64], R33 ;  /* 0x000000211a00d986 */ /* 0x0001e2000c101116 */
[----:B------:R-:W-:Y:S05]  /*6040*/  @P4 BRA `(.L_x_49) ;  /* 0x0000000000044947 */ /* 0x000fea0003800000 */
[----:B------:R0:W5:Y:S02]  /*6050*/  LDG.E.U8 R32, desc[UR22][R30.64+0x1] ;  /* 0x000001161e207981 */ /* 0x000164000c1e1100 */
.L_x_49:
[----:B------:R-:W-:Y:S05]  /*6060*/  BSYNC B1 ;  /* 0x0000000000017941 */ /* 0x000fea0003800000 */
.L_x_48:
[----:B-----5:R-:W-:Y:S01]  /*6070*/  LOP3.LUT R32, R32, 0xff, RZ, 0xc0, !PT ;  /* 0x000000ff20207812 */ /* 0x020fe200078ec0ff */
[----:B------:R-:W-:Y:S01]  /*6080*/  BSSY B1, `(.L_x_50) ;  /* 0x000000b000017945 */ /* 0x000fe20003800000 */
[----:B------:R-:W-:Y:S02]  /*6090*/  ISETP.LT.OR P5, PT, R34, 0x9, !P1 ;  /* 0x000000092200780c */ /* 0x000fe40004fa1670 */
[----:B------:R-:W-:-:S05]  /*60a0*/  F2FP.F16.E4M3.UNPACK_B R32, R32 ;  /* 0x00000020ff20723e */ /* 0x000fca00020006ff */
[----:B------:R-:W-:-:S05]  /*60b0*/  HADD2.F32 R32, -RZ, R32.H0_H0 ;  /* 0x20000020ff207230 */ /* 0x000fca0000004100 */
[----:B------:R-:W-:-:S04]  /*60c0*/  FMUL R32, R32, UR25 ;  /* 0x0000001920207c20 */ /* 0x000fc80008400000 */
[----:B------:R-:W-:-:S05]  /*60d0*/  FFMA R32, R223, UR24, R32 ;  /* 0x00000018df207c23 */ /* 0x000fca0008000020 */
[----:B0-----:R-:W-:Y:S02]  /*60e0*/  F2FP.SATFINITE.E4M3.F32.PACK_AB_MERGE_C R33, RZ, R32, RZ ;  /* 0x00000020ff21723e */ /* 0x001fe400048070ff */
[----:B------:R-:W-:-:S03]  /*60f0*/  PRMT R32, RZ, 0x7610, R32 ;  /* 0x00007610ff207816 */ /* 0x000fc60000000020 */
[----:B------:R0:W-:Y:S01]  /*6100*/  @!P4 STG.E.U8 desc[UR22][R26.64+0x1], R33 ;  /* 0x000001211a00c986 */ /* 0x0001e2000c101116 */
[----:B------:R-:W-:Y:S05]  /*6110*/  @P5 BRA `(.L_x_51) ;  /* 0x0000000000045947 */ /* 0x000fea0003800000 */
[----:B------:R0:W5:Y:S02]  /*6120*/  LDG.E.U8 R32, desc[UR22][R28.64+0x8] ;  /* 0x000008161c207981 */ /* 0x000164000c1e1100 */
.L_x_51:
[----:B------:R-:W-:Y:S05]  /*6130*/  BSYNC B1 ;  /* 0x0000000000017941 */ /* 0x000fea0003800000 */
.L_x_50:
[----:B-----5:R-:W-:Y:S01]  /*6140*/  LOP3.LUT R32, R32, 0xff, RZ, 0xc0, !PT ;  /* 0x000000ff20207812 */ /* 0x020fe200078ec0ff */
[----:B------:R-:W-:Y:S01]  /*6150*/  BSSY B1, `(.L_x_52) ;  /* 0x000000b000017945 */ /* 0x000fe20003800000 */
[----:B------:R-:W-:Y:S02]  /*6160*/  ISETP.LT.OR P4, PT, R34, 0xa, !P1 ;  /* 0x0000000a2200780c */ /* 0x000fe40004f81670 */
[----:B------:R-:W-:-:S05]  /*6170*/  F2FP.F16.E4M3.UNPACK_B R32, R32 ;  /* 0x00000020ff20723e */ /* 0x000fca00020006ff */
[----:B------:R-:W-:-:S05]  /*6180*/  HADD2.F32 R32, -RZ, R32.H0_H0 ;  /* 0x20000020ff207230 */ /* 0x000fca0000004100 */
[----:B0-----:R-:W-:Y:S01]  /*6190*/  FMUL R33, R32, UR25 ;  /* 0x0000001920217c20 */ /* 0x001fe20008400000 */
[----:B------:R-:W-:-:S03]  /*61a0*/  PRMT R32, RZ, 0x7610, R32 ;  /* 0x00007610ff207816 */ /* 0x000fc60000000020 */
[----:B------:R-:W-:-:S05]  /*61b0*/  FFMA R33, R222, UR24, R33 ;  /* 0x00000018de217c23 */ /* 0x000fca0008000021 */
[----:B------:R-:W-:-:S05]  /*61c0*/  F2FP.SATFINITE.E4M3.F32.PACK_AB_MERGE_C R33, RZ, R33, RZ ;  /* 0x00000021ff21723e */ /* 0x000fca00048070ff */
[----:B------:R0:W-:Y:S01]  /*61d0*/  @!P5 STG.E.U8 desc[UR22][R24.64+0x8], R33 ;  /* 0x000008211800d986 */ /* 0x0001e2000c101116 */
[----:B------:R-:W-:Y:S05]  /*61e0*/  @P4 BRA `(.L_x_53) ;  /* 0x0000000000044947 */ /* 0x000fea0003800000 */
[----:B------:R0:W5:Y:S02]  /*61f0*/  LDG.E.U8 R32, desc[UR22][R28.64+0x9] ;  /* 0x000009161c207981 */ /* 0x000164000c1e1100 */
.L_x_53:
[----:B------:R-:W-:Y:S05]  /*6200*/  BSYNC B1 ;  /* 0x0000000000017941 */ /* 0x000fea0003800000 */
.L_x_52:
        /* <DEDUP_REMOVED lines=12> */
.L_x_55:
[----:B------:R-:W-:Y:S05]  /*62d0*/  BSYNC B1 ;  /* 0x0000000000017941 */ /* 0x000fea0003800000 */
.L_x_54:
        /* <DEDUP_REMOVED lines=12> */
.L_x_57:
[----:B------:R-:W-:Y:S05]  /*63a0*/  BSYNC B1 ;  /* 0x0000000000017941 */ /* 0x000fea0003800000 */
.L_x_56:
        /* <DEDUP_REMOVED lines=12> */
.L_x_59:
[----:B------:R-:W-:Y:S05]  /*6470*/  BSYNC B1 ;  /* 0x0000000000017941 */ /* 0x000fea0003800000 */
.L_x_58:
        /* <DEDUP_REMOVED lines=12> */
.L_x_61:
[----:B------:R-:W-:Y:S05]  /*6540*/  BSYNC B1 ;  /* 0x0000000000017941 */ /* 0x000fea0003800000 */
.L_x_60:
        /* <DEDUP_REMOVED lines=12> */
.L_x_63:
[----:B------:R-:W-:Y:S05]  /*6610*/  BSYNC B1 ;  /* 0x0000000000017941 */ /* 0x000fea0003800000 */
.L_x_62:
        /* <DEDUP_REMOVED lines=12> */
.L_x_65:
[----:B------:R-:W-:Y:S05]  /*66e0*/  BSYNC B1 ;  /* 0x0000000000017941 */ /* 0x000fea0003800000 */
.L_x_64:
        /* <DEDUP_REMOVED lines=12> */
.L_x_67:
[----:B------:R-:W-:Y:S05]  /*67b0*/  BSYNC B1 ;  /* 0x0000000000017941 */ /* 0x000fea0003800000 */
.L_x_66:
        /* <DEDUP_REMOVED lines=12> */
.L_x_69:
[----:B------:R-:W-:Y:S05]  /*6880*/  BSYNC B1 ;  /* 0x0000000000017941 */ /* 0x000fea0003800000 */
.L_x_68:
        /* <DEDUP_REMOVED lines=12> */
.L_x_71:
[----:B------:R-:W-:Y:S05]  /*6950*/  BSYNC B1 ;  /* 0x0000000000017941 */ /* 0x000fea0003800000 */
.L_x_70:
        /* <DEDUP_REMOVED lines=12> */
.L_x_73:
[----:B------:R-:W-:Y:S05]  /*6a20*/  BSYNC B1 ;  /* 0x0000000000017941 */ /* 0x000fea0003800000 */
.L_x_72:
        /* <DEDUP_REMOVED lines=12> */
.L_x_75:
[----:B------:R-:W-:Y:S05]  /*6af0*/  BSYNC B1 ;  /* 0x0000000000017941 */ /* 0x000fea0003800000 */
.L_x_74:
        /* <DEDUP_REMOVED lines=12> */
.L_x_77:
[----:B------:R-:W-:Y:S05]  /*6bc0*/  BSYNC B1 ;  /* 0x0000000000017941 */ /* 0x000fea0003800000 */
.L_x_76:
        /* <DEDUP_REMOVED lines=12> */
.L_x_79:
[----:B------:R-:W-:Y:S05]  /*6c90*/  BSYNC B1 ;  /* 0x0000000000017941 */ /* 0x000fea0003800000 */
.L_x_78:
        /* <DEDUP_REMOVED lines=12> */
.L_x_81:
[----:B------:R-:W-:Y:S05]  /*6d60*/  BSYNC B1 ;  /* 0x0000000000017941 */ /* 0x000fea0003800000 */
.L_x_80:
        /* <DEDUP_REMOVED lines=12> */
.L_x_83:
[----:B------:R-:W-:Y:S05]  /*6e30*/  BSYNC B1 ;  /* 0x0000000000017941 */ /* 0x000fea0003800000 */
.L_x_82:
        /* <DEDUP_REMOVED lines=12> */
.L_x_85:
[----:B------:R-:W-:Y:S05]  /*6f00*/  BSYNC B1 ;  /* 0x0000000000017941 */ /* 0x000fea0003800000 */
.L_x_84:
        /* <DEDUP_REMOVED lines=12> */
.L_x_87:
[----:B------:R-:W-:Y:S05]  /*6fd0*/  BSYNC B1 ;  /* 0x0000000000017941 */ /* 0x000fea0003800000 */
.L_x_86:
        /* <DEDUP_REMOVED lines=12> */
.L_x_89:
[----:B------:R-:W-:Y:S05]  /*70a0*/  BSYNC B1 ;  /* 0x0000000000017941 */ /* 0x000fea0003800000 */
.L_x_88:
        /* <DEDUP_REMOVED lines=12> */
.L_x_91:
[----:B------:R-:W-:Y:S05]  /*7170*/  BSYNC B1 ;  /* 0x0000000000017941 */ /* 0x000fea0003800000 */
.L_x_90:
        /* <DEDUP_REMOVED lines=12> */
.L_x_93:
[----:B------:R-:W-:Y:S05]  /*7240*/  BSYNC B1 ;  /* 0x0000000000017941 */ /* 0x000fea0003800000 */
.L_x_92:
        /* <DEDUP_REMOVED lines=12> */
.L_x_95:
[----:B------:R-:W-:Y:S05]  /*7310*/  BSYNC B1 ;  /* 0x0000000000017941 */ /* 0x000fea0003800000 */
.L_x_94:
        /* <DEDUP_REMOVED lines=12> */
.L_x_97:
[----:B------:R-:W-:Y:S05]  /*73e0*/  BSYNC B1 ;  /* 0x0000000000017941 */ /* 0x000fea0003800000 */
.L_x_96:
        /* <DEDUP_REMOVED lines=12> */
.L_x_99:
[----:B------:R-:W-:Y:S05]  /*74b0*/  BSYNC B1 ;  /* 0x0000000000017941 */ /* 0x000fea0003800000 */
.L_x_98:
        /* <DEDUP_REMOVED lines=12> */
.L_x_101:
[----:B------:R-:W-:Y:S05]  /*7580*/  BSYNC B1 ;  /* 0x0000000000017941 */ /* 0x000fea0003800000 */
.L_x_100:
        /* <DEDUP_REMOVED lines=12> */
.L_x_103:
[----:B------:R-:W-:Y:S05]  /*7650*/  BSYNC B1 ;  /* 0x0000000000017941 */ /* 0x000fea0003800000 */
.L_x_102:
        /* <DEDUP_REMOVED lines=12> */
.L_x_105:
[----:B------:R-:W-:Y:S05]  /*7720*/  BSYNC B1 ;  /* 0x0000000000017941 */ /* 0x000fea0003800000 */
.L_x_104:
        /* <DEDUP_REMOVED lines=12> */
.L_x_107:
[----:B------:R-:W-:Y:S05]  /*77f0*/  BSYNC B1 ;  /* 0x0000000000017941 */ /* 0x000fea0003800000 */
.L_x_106:
        /* <DEDUP_REMOVED lines=12> */
.L_x_109:
[----:B------:R-:W-:Y:S05]  /*78c0*/  BSYNC B1 ;  /* 0x0000000000017941 */ /* 0x000fea0003800000 */
.L_x_108:
        /* <DEDUP_REMOVED lines=12> */
.L_x_111:
[----:B------:R-:W-:Y:S05]  /*7990*/  BSYNC B1 ;  /* 0x0000000000017941 */ /* 0x000fea0003800000 */
.L_x_110:
        /* <DEDUP_REMOVED lines=12> */
.L_x_113:
[----:B------:R-:W-:Y:S05]  /*7a60*/  BSYNC B1 ;  /* 0x0000000000017941 */ /* 0x000fea0003800000 */
.L_x_112:
        /* <DEDUP_REMOVED lines=12> */
.L_x_115:
[----:B------:R-:W-:Y:S05]  /*7b30*/  BSYNC B1 ;  /* 0x0000000000017941 */ /* 0x000fea0003800000 */
.L_x_114:
        /* <DEDUP_REMOVED lines=12> */
.L_x_117:
[----:B------:R-:W-:Y:S05]  /*7c00*/  BSYNC B1 ;  /* 0x0000000000017941 */ /* 0x000fea0003800000 */
.L_x_116:
        /* <DEDUP_REMOVED lines=12> */
.L_x_119:
[----:B------:R-:W-:Y:S05]  /*7cd0*/  BSYNC B1 ;  /* 0x0000000000017941 */ /* 0x000fea0003800000 */
.L_x_118:
        /* <DEDUP_REMOVED lines=12> */
.L_x_121:
[----:B------:R-:W-:Y:S05]  /*7da0*/  BSYNC B1 ;  /* 0x0000000000017941 */ /* 0x000fea0003800000 */
.L_x_120:
        /* <DEDUP_REMOVED lines=12> */
.L_x_123:
[----:B------:R-:W-:Y:S05]  /*7e70*/  BSYNC B1 ;  /* 0x0000000000017941 */ /* 0x000fea0003800000 */
.L_x_122:
        /* <DEDUP_REMOVED lines=12> */
.L_x_125:
[----:B------:R-:W-:Y:S05]  /*7f40*/  BSYNC B1 ;  /* 0x0000000000017941 */ /* 0x000fea0003800000 */
.L_x_124:
        /* <DEDUP_REMOVED lines=12> */
.L_x_127:
[----:B------:R-:W-:Y:S05]  /*8010*/  BSYNC B1 ;  /* 0x0000000000017941 */ /* 0x000fea0003800000 */
.L_x_126:
        /* <DEDUP_REMOVED lines=12> */
.L_x_129:
[----:B------:R-:W-:Y:S05]  /*80e0*/  BSYNC B1 ;  /* 0x0000000000017941 */ /* 0x000fea0003800000 */
.L_x_128:
        /* <DEDUP_REMOVED lines=12> */
.L_x_131:
[----:B------:R-:W-:Y:S05]  /*81b0*/  BSYNC B1 ;  /* 0x0000000000017941 */ /* 0x000fea0003800000 */
.L_x_130:
        /* <DEDUP_REMOVED lines=12> */
.L_x_133:
[----:B------:R-:W-:Y:S05]  /*8280*/  BSYNC B1 ;  /* 0x0000000000017941 */ /* 0x000fea0003800000 */
.L_x_132:
        /* <DEDUP_REMOVED lines=12> */
.L_x_135:
[----:B------:R-:W-:Y:S05]  /*8350*/  BSYNC B1 ;  /* 0x0000000000017941 */ /* 0x000fea0003800000 */
.L_x_134:
        /* <DEDUP_REMOVED lines=12> */
.L_x_137:
[----:B------:R-:W-:Y:S05]  /*8420*/  BSYNC B1 ;  /* 0x0000000000017941 */ /* 0x000fea0003800000 */
.L_x_136:
        /* <DEDUP_REMOVED lines=12> */
.L_x_139:
[----:B------:R-:W-:Y:S05]  /*84f0*/  BSYNC B1 ;  /* 0x0000000000017941 */ /* 0x000fea0003800000 */
.L_x_138:
        /* <DEDUP_REMOVED lines=12> */
.L_x_141:
[----:B------:R-:W-:Y:S05]  /*85c0*/  BSYNC B1 ;  /* 0x0000000000017941 */ /* 0x000fea0003800000 */
.L_x_140:
        /* <DEDUP_REMOVED lines=12> */
.L_x_143:
[----:B------:R-:W-:Y:S05]  /*8690*/  BSYNC B1 ;  /* 0x0000000000017941 */ /* 0x000fea0003800000 */
.L_x_142:
        /* <DEDUP_REMOVED lines=12> */
.L_x_145:
[----:B------:R-:W-:Y:S05]  /*8760*/  BSYNC B1 ;  /* 0x0000000000017941 */ /* 0x000fea0003800000 */
.L_x_144:
        /* <DEDUP_REMOVED lines=12> */
.L_x_147:
[----:B------:R-:W-:Y:S05]  /*8830*/  BSYNC B1 ;  /* 0x0000000000017941 */ /* 0x000fea0003800000 */
.L_x_146:
        /* <DEDUP_REMOVED lines=12> */
.L_x_149:
[----:B------:R-:W-:Y:S05]  /*8900*/  BSYNC B1 ;  /* 0x0000000000017941 */ /* 0x000fea0003800000 */
.L_x_148:
        /* <DEDUP_REMOVED lines=12> */
.L_x_151:
[----:B------:R-:W-:Y:S05]  /*89d0*/  BSYNC B1 ;  /* 0x0000000000017941 */ /* 0x000fea0003800000 */
.L_x_150:
        /* <DEDUP_REMOVED lines=12> */
.L_x_153:
[----:B------:R-:W-:Y:S05]  /*8aa0*/  BSYNC B1 ;  /* 0x0000000000017941 */ /* 0x000fea0003800000 */
.L_x_152:
        /* <DEDUP_REMOVED lines=12> */
.L_x_155:
[----:B------:R-:W-:Y:S05]  /*8b70*/  BSYNC B1 ;  /* 0x0000000000017941 */ /* 0x000fea0003800000 */
.L_x_154:
        /* <DEDUP_REMOVED lines=12> */
.L_x_157:
[----:B------:R-:W-:Y:S05]  /*8c40*/  BSYNC B1 ;  /* 0x0000000000017941 */ /* 0x000fea0003800000 */
.L_x_156:
        /* <DEDUP_REMOVED lines=12> */
.L_x_159:
[----:B------:R-:W-:Y:S05]  /*8d10*/  BSYNC B1 ;  /* 0x0000000000017941 */ /* 0x000fea0003800000 */
.L_x_158:
        /* <DEDUP_REMOVED lines=12> */
.L_x_161:
[----:B------:R-:W-:Y:S05]  /*8de0*/  BSYNC B1 ;  /* 0x0000000000017941 */ /* 0x000fea0003800000 */
.L_x_160:
        /* <DEDUP_REMOVED lines=12> */
.L_x_163:
[----:B------:R-:W-:Y:S05]  /*8eb0*/  BSYNC B1 ;  /* 0x0000000000017941 */ /* 0x000fea0003800000 */
.L_x_162:
        /* <DEDUP_REMOVED lines=12> */
.L_x_165:
[----:B------:R-:W-:Y:S05]  /*8f80*/  BSYNC B1 ;  /* 0x0000000000017941 */ /* 0x000fea0003800000 */
.L_x_164:
        /* <DEDUP_REMOVED lines=12> */
.L_x_167:
[----:B------:R-:W-:Y:S05]  /*9050*/  BSYNC B1 ;  /* 0x0000000000017941 */ /* 0x000fea0003800000 */
.L_x_166:
        /* <DEDUP_REMOVED lines=12> */
.L_x_169:
[----:B------:R-:W-:Y:S05]  /*9120*/  BSYNC B1 ;  /* 0x0000000000017941 */ /* 0x000fea0003800000 */
.L_x_168:
        /* <DEDUP_REMOVED lines=12> */
.L_x_171:
[----:B------:R-:W-:Y:S05]  /*91f0*/  BSYNC B1 ;  /* 0x0000000000017941 */ /* 0x000fea0003800000 */
.L_x_170:
        /* <DEDUP_REMOVED lines=12> */
.L_x_173:
[----:B------:R-:W-:Y:S05]  /*92c0*/  BSYNC B1 ;  /* 0x0000000000017941 */ /* 0x000fea0003800000 */
.L_x_172:
        /* <DEDUP_REMOVED lines=12> */
.L_x_175:
[----:B------:R-:W-:Y:S05]  /*9390*/  BSYNC B1 ;  /* 0x0000000000017941 */ /* 0x000fea0003800000 */
.L_x_174:
        /* <DEDUP_REMOVED lines=12> */
.L_x_177:
[----:B------:R-:W-:Y:S05]  /*9460*/  BSYNC B1 ;  /* 0x0000000000017941 */ /* 0x000fea0003800000 */
.L_x_176:
        /* <DEDUP_REMOVED lines=12> */
.L_x_179:
[----:B------:R-:W-:Y:S05]  /*9530*/  BSYNC B1 ;  /* 0x0000000000017941 */ /* 0x000fea0003800000 */
.L_x_178:
        /* <DEDUP_REMOVED lines=12> */
.L_x_181:
[----:B------:R-:W-:Y:S05]  /*9600*/  BSYNC B1 ;  /* 0x0000000000017941 */ /* 0x000fea0003800000 */
.L_x_180:
        /* <DEDUP_REMOVED lines=12> */
.L_x_183:
[----:B------:R-:W-:Y:S05]  /*96d0*/  BSYNC B1 ;  /* 0x0000000000017941 */ /* 0x000fea0003800000 */
.L_x_182:
        /* <DEDUP_REMOVED lines=12> */
.L_x_185:
[----:B------:R-:W-:Y:S05]  /*97a0*/  BSYNC B1 ;  /* 0x0000000000017941 */ /* 0x000fea0003800000 */
.L_x_184:
        /* <DEDUP_REMOVED lines=12> */
.L_x_187:
[----:B------:R-:W-:Y:S05]  /*9870*/  BSYNC B1 ;  /* 0x0000000000017941 */ /* 0x000fea0003800000 */
.L_x_186:
        /* <DEDUP_REMOVED lines=12> */
.L_x_189:
[----:B------:R-:W-:Y:S05]  /*9940*/  BSYNC B1 ;  /* 0x0000000000017941 */ /* 0x000fea0003800000 */
.L_x_188:
        /* <DEDUP_REMOVED lines=12> */
.L_x_191:
[----:B------:R-:W-:Y:S05]  /*9a10*/  BSYNC B1 ;  /* 0x0000000000017941 */ /* 0x000fea0003800000 */
.L_x_190:
        /* <DEDUP_REMOVED lines=12> */
.L_x_193:
[----:B------:R-:W-:Y:S05]  /*9ae0*/  BSYNC B1 ;  /* 0x0000000000017941 */ /* 0x000fea0003800000 */
.L_x_192:
[----:B-----5:R-:W-:Y:S01]  /*9af0*/  LOP3.LUT R32, R32, 0xff, RZ, 0xc0, !PT ;  /* 0x000000ff20207812 */ /* 0x020fe200078ec0ff */
[----:B------:R-:W-:Y:S01]  /*9b00*/  BSSY B1, `(.L_x_194) ;  /* 0x000000b000017945 */ /* 0x000fe20003800000 */
[----:B------:R-:W-:Y:S02]  /*9b10*/  ISETP.LT.OR P5, PT, R34, 0x99, !P1 ;  /* 0x000000992200780c */ /* 0x000fe40004fa1670 */
[----:B------:R-:W-:-:S05]  /*9b20*/  F2FP.F16.E4M3.UNPACK_B R32, R32 ;  /* 0x00000020ff20723e */ /* 0x000fca00020006ff */
[----:B------:R-:W-:-:S05]  /*9b30*/  HADD2.F32 R32, -RZ, R32.H0_H0 ;  /* 0x20000020ff207230 */ /* 0x000fca0000004100 */
[----:B------:R-:W-:-:S04]  /*9b40*/  FMUL R32, R32, UR25 ;  /* 0x0000001920207c20 */ /* 0x000fc80008400000 */
[----:B------:R-:W-:Y:S01]  /*9b50*/  FFMA R32, R23, UR24, R32 ;  /* 0x0000001817207c23 */ /* 0x000fe20008000020 */
[----:B------:R-:W-:-:S04]  /*9b60*/  PRMT R23, RZ, 0x7610, R23 ;  /* 0x00007610ff177816 */ /* 0x000fc80000000017 */
[----:B0-----:R-:W-:-:S05]  /*9b70*/  F2FP.SATFINITE.E4M3.F32.PACK_AB_MERGE_C R33, RZ, R32, RZ ;  /* 0x00000020ff21723e */ /* 0x001fca00048070ff */
[----:B------:R0:W-:Y:S01]  /*9b80*/  @!P4 STG.E.U8 desc[UR22][R26.64+0x91], R33 ;  /* 0x000091211a00c986 */ /* 0x0001e2000c101116 */
[----:B------:R-:W-:Y:S05]  /*9b90*/  @P5 BRA `(.L_x_195) ;  /* 0x0000000000045947 */ /* 0x000fea0003800000 */
[----:B------:R0:W5:Y:S02]  /*9ba0*/  LDG.E.U8 R23, desc[UR22][R28.64+0x98] ;  /* 0x000098161c177981 */ /* 0x000164000c1e1100 */
.L_x_195:
[----:B------:R-:W-:Y:S05]  /*9bb0*/  BSYNC B1 ;  /* 0x0000000000017941 */ /* 0x000fea0003800000 */
.L_x_194:
        /* <DEDUP_REMOVED lines=8> */
[----:B------:R-:W-:-:S05]  /*9c40*/  F2FP.SATFINITE.E4M3.F32.PACK_AB_MERGE_C R23, RZ, R23, RZ ;  /* 0x00000017ff17723e */ /* 0x000fca00048070ff */
[----:B------:R0:W-:Y:S01]  /*9c50*/  @!P5 STG.E.U8 desc[UR22][R24.64+0x98], R23 ;  /* 0x000098171800d986 */ /* 0x0001e2000c101116 */
[----:B------:R-:W-:Y:S05]  /*9c60*/  @P4 BRA `(.L_x_197) ;  /* 0x0000000000044947 */ /* 0x000fea0003800000 */
[----:B------:R0:W5:Y:S02]  /*9c70*/  LDG.E.U8 R22, desc[UR22][R28.64+0x99] ;  /* 0x000099161c167981 */ /* 0x000164000c1e1100 */
.L_x_197:
[----:B------:R-:W-:Y:S05]  /*9c80*/  BSYNC B1 ;  /* 0x0000000000017941 */ /* 0x000fea0003800000 */
.L_x_196:
        /* <DEDUP_REMOVED lines=12> */
.L_x_199:
[----:B------:R-:W-:Y:S05]  /*9d50*/  BSYNC B1 ;  /* 0x0000000000017941 */ /* 0x000fea0003800000 */
.L_x_198:
        /* <DEDUP_REMOVED lines=12> */
.L_x_201:
[----:B------:R-:W-:Y:S05]  /*9e20*/  BSYNC B1 ;  /* 0x0000000000017941 */ /* 0x000fea0003800000 */
.L_x_200:
        /* <DEDUP_REMOVED lines=12> */
.L_x_203:
[----:B------:R-:W-:Y:S05]  /*9ef0*/  BSYNC B1 ;  /* 0x0000000000017941 */ /* 0x000fea0003800000 */
.L_x_202:
        /* <DEDUP_REMOVED lines=12> */
.L_x_205:
[----:B------:R-:W-:Y:S05]  /*9fc0*/  BSYNC B1 ;  /* 0x0000000000017941 */ /* 0x000fea0003800000 */
.L_x_204:
        /* <DEDUP_REMOVED lines=12> */
.L_x_207:
[----:B------:R-:W-:Y:S05]  /*a090*/  BSYNC B1 ;  /* 0x0000000000017941 */ /* 0x000fea0003800000 */
.L_x_206:
        /* <DEDUP_REMOVED lines=12> */
.L_x_209:
[----:B------:R-:W-:Y:S05]  /*a160*/  BSYNC B1 ;  /* 0x0000000000017941 */ /* 0x000fea0003800000 */
.L_x_208:
        /* <DEDUP_REMOVED lines=12> */
.L_x_211:
[----:B------:R-:W-:Y:S05]  /*a230*/  BSYNC B1 ;  /* 0x0000000000017941 */ /* 0x000fea0003800000 */
.L_x_210:
        /* <DEDUP_REMOVED lines=12> */
.L_x_213:
[----:B------:R-:W-:Y:S05]  /*a300*/  BSYNC B1 ;  /* 0x0000000000017941 */ /* 0x000fea0003800000 */
.L_x_212:
        /* <DEDUP_REMOVED lines=12> */
.L_x_215:
[----:B------:R-:W-:Y:S05]  /*a3d0*/  BSYNC B1 ;  /* 0x0000000000017941 */ /* 0x000fea0003800000 */
.L_x_214:
        /* <DEDUP_REMOVED lines=12> */
.L_x_217:
[----:B------:R-:W-:Y:S05]  /*a4a0*/  BSYNC B1 ;  /* 0x0000000000017941 */ /* 0x000fea0003800000 */
.L_x_216:
        /* <DEDUP_REMOVED lines=12> */
.L_x_219:
[----:B------:R-:W-:Y:S05]  /*a570*/  BSYNC B1 ;  /* 0x0000000000017941 */ /* 0x000fea0003800000 */
.L_x_218:
        /* <DEDUP_REMOVED lines=12> */
.L_x_221:
[----:B------:R-:W-:Y:S05]  /*a640*/  BSYNC B1 ;  /* 0x0000000000017941 */ /* 0x000fea0003800000 */
.L_x_220:
        /* <DEDUP_REMOVED lines=12> */
.L_x_223:
[----:B------:R-:W-:Y:S05]  /*a710*/  BSYNC B1 ;  /* 0x0000000000017941 */ /* 0x000fea0003800000 */
.L_x_222:
        /* <DEDUP_REMOVED lines=12> */
.L_x_225:
[----:B------:R-:W-:Y:S05]  /*a7e0*/  BSYNC B1 ;  /* 0x0000000000017941 */ /* 0x000fea0003800000 */
.L_x_224:
        /* <DEDUP_REMOVED lines=12> */
.L_x_227:
[----:B------:R-:W-:Y:S05]  /*a8b0*/  BSYNC B1 ;  /* 0x0000000000017941 */ /* 0x000fea0003800000 */
.L_x_226:
        /* <DEDUP_REMOVED lines=12> */
.L_x_229:
[----:B------:R-:W-:Y:S05]  /*a980*/  BSYNC B1 ;  /* 0x0000000000017941 */ /* 0x000fea0003800000 */
.L_x_228:
        /* <DEDUP_REMOVED lines=12> */
.L_x_231:
[----:B------:R-:W-:Y:S05]  /*aa50*/  BSYNC B1 ;  /* 0x0000000000017941 */ /* 0x000fea0003800000 */
.L_x_230:
        /* <DEDUP_REMOVED lines=12> */
.L_x_233:
[----:B------:R-:W-:Y:S05]  /*ab20*/  BSYNC B1 ;  /* 0x0000000000017941 */ /* 0x000fea0003800000 */
.L_x_232:
        /* <DEDUP_REMOVED lines=12> */
.L_x_235:
[----:B------:R-:W-:Y:S05]  /*abf0*/  BSYNC B1 ;  /* 0x0000000000017941 */ /* 0x000fea0003800000 */
.L_x_234:
        /* <DEDUP_REMOVED lines=12> */
.L_x_237:
[----:B------:R-:W-:Y:S05]  /*acc0*/  BSYNC B1 ;  /* 0x0000000000017941 */ /* 0x000fea0003800000 */
.L_x_236:
[----:B-----5:R-:W-:Y:S01]  /*acd0*/  LOP3.LUT R2, R2, 0xff, RZ, 0xc0, !PT ;  /* 0x000000ff02027812 */ /* 0x020fe200078ec0ff */
[----:B------:R-:W-:Y:S01]  /*ace0*/  BSSY B1, `(.L_x_238) ;  /* 0x000000b000017945 */ /* 0x000fe20003800000 */
[----:B------:R-:W-:Y:S02]  /*acf0*/  ISETP.LT.OR P5, PT, R34, 0xc1, !P2 ;  /* 0x000000c12200780c */ /* 0x000fe400057a1670 */
[----:B------:R-:W-:-:S05]  /*ad00*/  F2FP.F16.E4M3.UNPACK_B R2, R2 ;  /* 0x00000002ff02723e */ /* 0x000fca00020006ff */
[----:B------:R-:W-:-:S05]  /*ad10*/  HADD2.F32 R2, -RZ, R2.H0_H0 ;  /* 0x20000002ff027230 */ /* 0x000fca0000004100 */
[----:B0-----:R-:W-:-:S04]  /*ad20*/  FMUL R3, R2, UR25 ;  /* 0x0000001902037c20 */ /* 0x001fc80008400000 */
[----:B------:R-:W-:Y:S01]  /*ad30*/  FFMA R3, R0, UR24, R3 ;  /* 0x0000001800037c23 */ /* 0x000fe20008000003 */
[----:B------:R-:W-:-:S04]  /*ad40*/  PRMT R0, RZ, 0x7610, R0 ;  /* 0x00007610ff007816 */ /* 0x000fc80000000000 */
[----:B------:R-:W-:-:S05]  /*ad50*/  F2FP.SATFINITE.E4M3.F32.PACK_AB_MERGE_C R3, RZ, R3, RZ ;  /* 0x00000003ff03723e */ /* 0x000fca00048070ff */
[----:B------:R0:W-:Y:S01]  /*ad60*/  @!P4 STG.E.U8 desc[UR22][R24.64+0xc1], R3 ;  /* 0x0000c1031800c986 */ /* 0x0001e2000c101116 */
[----:B------:R-:W-:Y:S05]  /*ad70*/  @P5 BRA `(.L_x_239) ;  /* 0x0000000000045947 */ /* 0x000fea0003800000 */
[----:B------:R0:W5:Y:S02]  /*ad80*/  LDG.E.U8 R0, desc[UR22][R30.64+0xc0] ;  /* 0x0000c0161e007981 */ /* 0x000164000c1e1100 */
.L_x_239:
[----:B------:R-:W-:Y:S05]  /*ad90*/  BSYNC B1 ;  /* 0x0000000000017941 */ /* 0x000fea0003800000 */
.L_x_238:
[----:B------:R-:W2:Y:S01]  /*ada0*/  LDL.LU R2, [R1] ;  /* 0x0000000001027983 */ /* 0x000ea20000300800 */
[----:B-----5:R-:W-:Y:S01]  /*adb0*/  LOP3.LUT R0, R0, 0xff, RZ, 0xc0, !PT ;  /* 0x000000ff00007812 */ /* 0x020fe200078ec0ff */
[----:B------:R-:W-:Y:S01]  /*adc0*/  BSSY B1, `(.L_x_240) ;  /* 0x000000b000017945 */ /* 0x000fe20003800000 */
[----:B------:R-:W-:Y:S02]  /*add0*/  ISETP.LT.OR P4, PT, R34, 0xc2, !P2 ;  /* 0x000000c22200780c */ /* 0x000fe40005781670 */
[----:B------:R-:W-:-:S05]  /*ade0*/  F2FP.F16.E4M3.UNPACK_B R0, R0 ;  /* 0x00000000ff00723e */ /* 0x000fca00020006ff */
[----:B------:R-:W-:-:S05]  /*adf0*/  HADD2.F32 R0, -RZ, R0.H0_H0 ;  /* 0x20000000ff007230 */ /* 0x000fca0000004100 */
[----:B------:R-:W-:-:S04]  /*ae00*/  FMUL R0, R0, UR25 ;  /* 0x0000001900007c20 */ /* 0x000fc80008400000 */
[----:B--2---:R-:W-:-:S05]  /*ae10*/  FFMA R0, R2, UR24, R0 ;  /* 0x0000001802007c23 */ /* 0x004fca0008000000 */
[----:B0-----:R-:W-:Y:S02]  /*ae20*/  F2FP.SATFINITE.E4M3.F32.PACK_AB_MERGE_C R3, RZ, R0, RZ ;  /* 0x00000000ff03723e */ /* 0x001fe400048070ff */
[----:B------:R-:W-:-:S03]  /*ae30*/  PRMT R0, RZ, 0x7610, R0 ;  /* 0x00007610ff007816 */ /* 0x000fc60000000000 */
[----:B------:R0:W-:Y:S01]  /*ae40*/  @!P5 STG.E.U8 desc[UR22][R26.64+0xc0], R3 ;  /* 0x0000c0031a00d986 */ /* 0x0001e2000c101116 */
[----:B------:R-:W-:Y:S05]  /*ae50*/  @P4 BRA `(.L_x_241) ;  /* 0x0000000000044947 */ /* 0x000fea0003800000 */
[----:B------:R2:W5:Y:S02]  /*ae60*/  LDG.E.U8 R0, desc[UR22][R30.64+0xc1] ;  /* 0x0000c1161e007981 */ /* 0x000564000c1e1100 */
.L_x_241:
[----:B------:R-:W-:Y:S05]  /*ae70*/  BSYNC B1 ;  /* 0x0000000000017941 */ /* 0x000fea0003800000 */
.L_x_240:
[----:B------:R-:W3:Y:S01]  /*ae80*/  LDL.LU R2, [R1+0x4] ;  /* 0x0000040001027983 */ /* 0x000ee20000300800 */
[----:B-----5:R-:W-:Y:S01]  /*ae90*/  LOP3.LUT R0, R0, 0xff, RZ, 0xc0, !PT ;  /* 0x000000ff00007812 */ /* 0x020fe200078ec0ff */
[----:B------:R-:W-:Y:S01]  /*aea0*/  BSSY B1, `(.L_x_242) ;  /* 0x000000b000017945 */ /* 0x000fe20003800000 */
[----:B------:R-:W-:Y:S02]  /*aeb0*/  ISETP.LT.OR P5, PT, R34, 0xc9, !P1 ;  /* 0x000000c92200780c */ /* 0x000fe40004fa1670 */
[----:B------:R-:W-:-:S05]  /*aec0*/  F2FP.F16.E4M3.UNPACK_B R0, R0 ;  /* 0x00000000ff00723e */ /* 0x000fca00020006ff */
[----:B------:R-:W-:-:S05]  /*aed0*/  HADD2.F32 R0, -RZ, R0.H0_H0 ;  /* 0x20000000ff007230 */ /* 0x000fca0000004100 */
[----:B------:R-:W-:-:S04]  /*aee0*/  FMUL R0, R0, UR25 ;  /* 0x0000001900007c20 */ /* 0x000fc80008400000 */
[----:B---3--:R-:W-:-:S05]  /*aef0*/  FFMA R0, R2, UR24, R0 ;  /* 0x0000001802007c23 */ /* 0x008fca0008000000 */
[----:B0-----:R-:W-:Y:S02]  /*af00*/  F2FP.SATFINITE.E4M3.F32.PACK_AB_MERGE_C R3, RZ, R0, RZ ;  /* 0x00000000ff03723e */ /* 0x001fe400048070ff */
[----:B------:R-:W-:-:S03]  /*af10*/  PRMT R0, RZ, 0x7610, R0 ;  /* 0x00007610ff007816 */ /* 0x000fc60000000000 */
[----:B------:R0:W-:Y:S01]  /*af20*/  @!P4 STG.E.U8 desc[UR22][R26.64+0xc1], R3 ;  /* 0x0000c1031a00c986 */ /* 0x0001e2000c101116 */
[----:B------:R-:W-:Y:S05]  /*af30*/  @P5 BRA `(.L_x_243) ;  /* 0x0000000000045947 */ /* 0x000fea0003800000 */
[----:B------:R3:W5:Y:S02]  /*af40*/  LDG.E.U8 R0, desc[UR22][R28.64+0xc8] ;  /* 0x0000c8161c007981 */ /* 0x000764000c1e1100 */
.L_x_243:
[----:B------:R-:W-:Y:S05]  /*af50*/  BSYNC B1 ;  /* 0x0000000000017941 */ /* 0x000fea0003800000 */
.L_x_242:
[----:B------:R-:W2:Y:S01]  /*af60*/  LDL.LU R2, [R1+0x8] ;  /* 0x0000080001027983 */ /* 0x000ea20000300800 */
        /* <DEDUP_REMOVED lines=12> */
.L_x_245:
[----:B------:R-:W-:Y:S05]  /*b030*/  BSYNC B1 ;  /* 0x0000000000017941 */ /* 0x000fea0003800000 */
.L_x_244:
        /* <DEDUP_REMOVED lines=13> */
.L_x_247:
[----:B------:R-:W-:Y:S05]  /*b110*/  BSYNC B1 ;  /* 0x0000000000017941 */ /* 0x000fea0003800000 */
.L_x_246:
        /* <DEDUP_REMOVED lines=13> */
.L_x_249:
[----:B------:R-:W-:Y:S05]  /*b1f0*/  BSYNC B1 ;  /* 0x0000000000017941 */ /* 0x000fea0003800000 */
.L_x_248:
        /* <DEDUP_REMOVED lines=13> */
.L_x_251:
[----:B------:R-:W-:Y:S05]  /*b2d0*/  BSYNC B1 ;  /* 0x0000000000017941 */ /* 0x000fea0003800000 */
.L_x_250:
        /* <DEDUP_REMOVED lines=13> */
.L_x_253:
[----:B------:R-:W-:Y:S05]  /*b3b0*/  BSYNC B1 ;  /* 0x0000000000017941 */ /* 0x000fea0003800000 */
.L_x_252:
        /* <DEDUP_REMOVED lines=13> */
.L_x_255:
[----:B------:R-:W-:Y:S05]  /*b490*/  BSYNC B1 ;  /* 0x0000000000017941 */ /* 0x000fea0003800000 */
.L_x_254:
        /* <DEDUP_REMOVED lines=13> */
.L_x_257:
[----:B------:R-:W-:Y:S05]  /*b570*/  BSYNC B1 ;  /* 0x0000000000017941 */ /* 0x000fea0003800000 */
.L_x_256:
        /* <DEDUP_REMOVED lines=13> */
.L_x_259:
[----:B------:R-:W-:Y:S05]  /*b650*/  BSYNC B1 ;  /* 0x0000000000017941 */ /* 0x000fea0003800000 */
.L_x_258:
        /* <DEDUP_REMOVED lines=13> */
.L_x_261:
[----:B------:R-:W-:Y:S05]  /*b730*/  BSYNC B1 ;  /* 0x0000000000017941 */ /* 0x000fea0003800000 */
.L_x_260:
        /* <DEDUP_REMOVED lines=13> */
.L_x_263:
[----:B------:R-:W-:Y:S05]  /*b810*/  BSYNC B1 ;  /* 0x0000000000017941 */ /* 0x000fea0003800000 */
.L_x_262:
        /* <DEDUP_REMOVED lines=13> */
.L_x_265:
[----:B------:R-:W-:Y:S05]  /*b8f0*/  BSYNC B1 ;  /* 0x0000000000017941 */ /* 0x000fea0003800000 */
.L_x_264:
        /* <DEDUP_REMOVED lines=13> */
.L_x_267:
[----:B------:R-:W-:Y:S05]  /*b9d0*/  BSYNC B1 ;  /* 0x0000000000017941 */ /* 0x000fea0003800000 */
.L_x_266:
        /* <DEDUP_REMOVED lines=13> */
.L_x_269:
[----:B------:R-:W-:Y:S05]  /*bab0*/  BSYNC B1 ;  /* 0x0000000000017941 */ /* 0x000fea0003800000 */
.L_x_268:
        /* <DEDUP_REMOVED lines=13> */
.L_x_271:
[----:B------:R-:W-:Y:S05]  /*bb90*/  BSYNC B1 ;  /* 0x0000000000017941 */ /* 0x000fea0003800000 */
.L_x_270:
        /* <DEDUP_REMOVED lines=13> */
.L_x_273:
[----:B------:R-:W-:Y:S05]  /*bc70*/  BSYNC B1 ;  /* 0x0000000000017941 */ /* 0x000fea0003800000 */
.L_x_272:
        /* <DEDUP_REMOVED lines=13> */
.L_x_275:
[----:B------:R-:W-:Y:S05]  /*bd50*/  BSYNC B1 ;  /* 0x0000000000017941 */ /* 0x000fea0003800000 */
.L_x_274:
        /* <DEDUP_REMOVED lines=13> */
.L_x_277:
[----:B------:R-:W-:Y:S05]  /*be30*/  BSYNC B1 ;  /* 0x0000000000017941 */ /* 0x000fea0003800000 */
.L_x_276:
        /* <DEDUP_REMOVED lines=13> */
.L_x_279:
[----:B------:R-:W-:Y:S05]  /*bf10*/  BSYNC B1 ;  /* 0x0000000000017941 */ /* 0x000fea0003800000 */
.L_x_278:
        /* <DEDUP_REMOVED lines=13> */
.L_x_281:
[----:B------:R-:W-:Y:S05]  /*bff0*/  BSYNC B1 ;  /* 0x0000000000017941 */ /* 0x000fea0003800000 */
.L_x_280:
        /* <DEDUP_REMOVED lines=13> */
.L_x_283:
[----:B------:R-:W-:Y:S05]  /*c0d0*/  BSYNC B1 ;  /* 0x0000000000017941 */ /* 0x000fea0003800000 */
.L_x_282:
        /* <DEDUP_REMOVED lines=13> */
.L_x_285:
[----:B------:R-:W-:Y:S05]  /*c1b0*/  BSYNC B1 ;  /* 0x0000000000017941 */ /* 0x000fea0003800000 */
.L_x_284:
        /* <DEDUP_REMOVED lines=13> */
.L_x_287:
[----:B------:R-:W-:Y:S05]  /*c290*/  BSYNC B1 ;  /* 0x0000000000017941 */ /* 0x000fea0003800000 */
.L_x_286:
        /* <DEDUP_REMOVED lines=13> */
.L_x_289:
[----:B------:R-:W-:Y:S05]  /*c370*/  BSYNC B1 ;  /* 0x0000000000017941 */ /* 0x000fea0003800000 */
.L_x_288:
        /* <DEDUP_REMOVED lines=13> */
.L_x_291:
[----:B------:R-:W-:Y:S05]  /*c450*/  BSYNC B1 ;  /* 0x0000000000017941 */ /* 0x000fea0003800000 */
.L_x_290:
        /* <DEDUP_REMOVED lines=13> */
.L_x_293:
[----:B------:R-:W-:Y:S05]  /*c530*/  BSYNC B1 ;  /* 0x0000000000017941 */ /* 0x000fea0003800000 */
.L_x_292:
        /* <DEDUP_REMOVED lines=13> */
.L_x_295:
[----:B------:R-:W-:Y:S05]  /*c610*/  BSYNC B1 ;  /* 0x0000000000017941 */ /* 0x000fea0003800000 */
.L_x_294:
        /* <DEDUP_REMOVED lines=13> */
.L_x_297:
[----:B------:R-:W-:Y:S05]  /*c6f0*/  BSYNC B1 ;  /* 0x0000000000017941 */ /* 0x000fea0003800000 */
.L_x_296:
[----:B------:R-:W-:Y:S05]  /*c700*/  @P2 BRA `(.L_x_298) ;  /* 0x0000002000a42947 */ /* 0x000fea0003800000 */
[----:B------:R-:W2:Y:S01]  /*c710*/  LDL.LU R2, [R1+0x74] ;  /* 0x0000740001027983 */ /* 0x000ea20000300800 */
[----:B-----5:R-:W-:-:S04]  /*c720*/  LOP3.LUT R0, R0, 0xff, RZ, 0xc0, !PT ;  /* 0x000000ff00007812 */ /* 0x020fc800078ec0ff */
[----:B------:R-:W-:-:S05]  /*c730*/  F2FP.F16.E4M3.UNPACK_B R0, R0 ;  /* 0x00000000ff00723e */ /* 0x000fca00020006ff */
[----:B------:R-:W-:-:S05]  /*c740*/  HADD2.F32 R0, -RZ, R0.H0_H0 ;  /* 0x20000000ff007230 */ /* 0x000fca0000004100 */
[----:B------:R-:W-:-:S04]  /*c750*/  FMUL R0, R0, UR25 ;  /* 0x0000001900007c20 */ /* 0x000fc80008400000 */
[----:B--2---:R-:W-:-:S05]  /*c760*/  FFMA R0, R2, UR24, R0 ;  /* 0x0000001802007c23 */ /* 0x004fca0008000000 */
[----:B0-----:R-:W-:-:S05]  /*c770*/  F2FP.SATFINITE.E4M3.F32.PACK_AB_MERGE_C R3, RZ, R0, RZ ;  /* 0x00000000ff03723e */ /* 0x001fca00048070ff */
[----:B------:R0:W-:Y:S01]  /*c780*/  STG.E.U8 desc[UR22][R26.64+0xf9], R3 ;  /* 0x0000f9031a007986 */ /* 0x0001e2000c101116 */
[----:B------:R-:W-:Y:S05]  /*c790*/  BRA `(.L_x_298) ;  /* 0x0000002000807947 */ /* 0x000fea0003800000 */
.L_x_41:
[C---:B------:R-:W-:Y:S01]  /*c7a0*/  ISETP.GE.AND P2, PT, R39.reuse, 0x1, PT ;  /* 0x000000012700780c */ /* 0x040fe20003f46270 */
[----:B------:R-:W2:Y:S01]  /*c7b0*/  LDL.LU R227, [R1+0x14] ;  /* 0x0000140001e37983 */ /* 0x000ea20000300800 */
[----:B------:R-:W-:Y:S01]  /*c7c0*/  ISETP.GE.AND P1, PT, R39, 0x9, PT ;  /* 0x000000092700780c */ /* 0x000fe20003f26270 */
[----:B------:R-:W-:Y:S01]  /*c7d0*/  FMUL R226, R226, UR24 ;  /* 0x00000018e2e27c20 */ /* 0x000fe20008400000 */
[C---:B------:R-:W-:Y:S01]  /*c7e0*/  ISETP.LT.OR P4, PT, R34.reuse, 0x1, !P2 ;  /* 0x000000012200780c */ /* 0x040fe20005781670 */
[----:B------:R-:W-:Y:S01]  /*c7f0*/  FMUL R225, R225, UR24 ;  /* 0x00000018e1e17c20 */ /* 0x000fe20008400000 */
[----:B------:R-:W-:Y:S01]  /*c800*/  ISETP.LT.OR P5, PT, R34, 0x2, !P2 ;  /* 0x000000022200780c */ /* 0x000fe200057a1670 */
[----:B------:R-:W-:Y:S01]  /*c810*/  FMUL R224, R224, UR24 ;  /* 0x00000018e0e07c20 */ /* 0x000fe20008400000 */
[----:B------:R-:W-:Y:S02]  /*c820*/  ISETP.LT.OR P6, PT, R34, 0x1, !P1 ;  /* 0x000000012200780c */ /* 0x000fe40004fc1670 */
[----:B------:R-:W-:-:S02]  /*c830*/  F2FP.SATFINITE.E4M3.F32.PACK_AB_MERGE_C R29, RZ, R226, RZ ;  /* 0x000000e2ff1d723e */ /* 0x000fc400048070ff */
[----:B------:R-:W-:Y:S01]  /*c840*/  F2FP.SATFINITE.E4M3.F32.PACK_AB_MERGE_C R225, RZ, R225, RZ ;  /* 0x000000e1ffe1723e */ /* 0x000fe200048070ff */
[----:B------:R-:W-:Y:S01]  /*c850*/  FMUL R223, R223, UR24 ;  /* 0x00000018dfdf7c20 */ /* 0x000fe20008400000 */
[----:B------:R-:W-:Y:S01]  /*c860*/  F2FP.SATFINITE.E4M3.F32.PACK_AB_MERGE_C R31, RZ, R224, RZ ;  /* 0x000000e0ff1f723e */ /* 0x000fe200048070ff */
[----:B------:R-:W-:Y:S01]  /*c870*/  FMUL R222, R222, UR24 ;  /* 0x00000018dede7c20 */ /* 0x000fe20008400000 */
[----:B------:R-:W-:Y:S01]  /*c880*/  FMUL R221, R221, UR24 ;  /* 0x00000018dddd7c20 */ /* 0x000fe20008400000 */
[----:B------:R0:W-:Y:S01]  /*c890*/  @!P4 STG.E.U8 desc[UR22][R24.64], R29 ;  /* 0x0000001d1800c986 */ /* 0x0001e2000c101116 */
[----:B------:R-:W-:-:S03]  /*c8a0*/  ISETP.LT.OR P4, PT, R34, 0x2, !P1 ;  /* 0x000000022200780c */ /* 0x000fc60004f81670 */
[----:B------:R-:W-:Y:S01]  /*c8b0*/  @!P5 STG.E.U8 desc[UR22][R24.64+0x1], R225 ;  /* 0x000001e11800d986 */ /* 0x000fe2000c101116 */
[----:B------:R-:W-:-:S03]  /*c8c0*/  ISETP.LT.OR P5, PT, R34, 0x9, !P2 ;  /* 0x000000092200780c */ /* 0x000fc600057a1670 */
[----:B------:R3:W-:Y:S01]  /*c8d0*/  @!P6 STG.E.U8 desc[UR22][R26.64], R31 ;  /* 0x0000001f1a00e986 */ /* 0x0007e2000c101116 */
[----:B------:R-:W-:Y:S02]  /*c8e0*/  ISETP.LT.OR P6, PT, R34, 0xa, !P2 ;  /* 0x0000000a2200780c */ /* 0x000fe400057c1670 */
[----:B------:R-:W-:Y:S01]  /*c8f0*/  F2FP.SATFINITE.E4M3.F32.PACK_AB_MERGE_C R223, RZ, R223, RZ ;  /* 0x000000dfffdf723e */ /* 0x000fe200048070ff */
[----:B------:R-:W-:Y:S01]  /*c900*/  FMUL R219, R219, UR24 ;  /* 0x00000018dbdb7c20 */ /* 0x000fe20008400000 */
[----:B------:R-:W-:Y:S01]  /*c910*/  F2FP.SATFINITE.E4M3.F32.PACK_AB_MERGE_C R33, RZ, R222, RZ ;  /* 0x000000deff21723e */ /* 0x000fe200048070ff */
[----:B------:R-:W-:Y:S01]  /*c920*/  FMUL R220, R220, UR24 ;  /* 0x00000018dcdc7c20 */ /* 0x000fe20008400000 */
[----:B------:R-:W-:Y:S01]  /*c930*/  F2FP.SATFINITE.E4M3.F32.PACK_AB_MERGE_C R221, RZ, R221, RZ ;  /* 0x000000ddffdd723e */ /* 0x000fe200048070ff */
[----:B------:R-:W-:Y:S01]  /*c940*/  @!P4 STG.E.U8 desc[UR22][R26.64+0x1], R223 ;  /* 0x000001df1a00c986 */ /* 0x000fe2000c101116 */
[----:B------:R-:W-:-:S03]  /*c950*/  ISETP.LT.OR P4, PT, R34, 0x9, !P1 ;  /* 0x000000092200780c */ /* 0x000fc60004f81670 */
[----:B------:R4:W-:Y:S01]  /*c960*/  @!P5 STG.E.U8 desc[UR22][R24.64+0x8], R33 ;  /* 0x000008211800d986 */ /* 0x0009e2000c101116 */
[----:B------:R-:W-:-:S03]  /*c970*/  ISETP.LT.OR P5, PT, R34, 0xa, !P1 ;  /* 0x0000000a2200780c */ /* 0x000fc60004fa1670 */
[----:B------:R-:W-:Y:S01]  /*c980*/  @!P6 STG.E.U8 desc[UR22][R24.64+0x9], R221 ;  /* 0x000009dd1800e986 */ /* 0x000fe2000c101116 */
[----:B------:R-:W-:Y:S01]  /*c990*/  ISETP.LT.OR P6, PT, R34, 0x11, !P2 ;  /* 0x000000112200780c */ /* 0x000fe200057c1670 */
[----:B------:R-:W-:Y:S01]  /*c9a0*/  FMUL R218, R218, UR24 ;  /* 0x00000018dada7c20 */ /* 0x000fe20008400000 */
[----:B------:R-:W-:Y:S01]  /*c9b0*/  F2FP.SATFINITE.E4M3.F32.PACK_AB_MERGE_C R219, RZ, R219, RZ ;  /* 0x000000dbffdb723e */ /* 0x000fe200048070ff */
[----:B------:R-:W-:Y:S01]  /*c9c0*/  FMUL R217, R217, UR24 ;  /* 0x00000018d9d97c20 */ /* 0x000fe20008400000 */
[----:B0-----:R-:W-:Y:S01]  /*c9d0*/  F2FP.SATFINITE.E4M3.F32.PACK_AB_MERGE_C R29, RZ, R220, RZ ;  /* 0x000000dcff1d723e */ /* 0x001fe200048070ff */
[----:B------:R-:W-:Y:S01]  /*c9e0*/  FMUL R216, R216, UR24 ;  /* 0x00000018d8d87c20 */ /* 0x000fe20008400000 */
[----:B---3--:R-:W-:Y:S01]  /*c9f0*/  F2FP.SATFINITE.E4M3.F32.PACK_AB_MERGE_C R31, RZ, R218, RZ ;  /* 0x000000daff1f723e */ /* 0x008fe200048070ff */
[----:B------:R-:W-:Y:S01]  /*ca00*/  FMUL R215, R215, UR24 ;  /* 0x00000018d7d77c20 */ /* 0x000fe20008400000 */
[----:B------:R-:W-:Y:S01]  /*ca10*/  FMUL R213, R213, UR24 ;  /* 0x00000018d5d57c20 */ /* 0x000fe20008400000 */
[----:B------:R-:W-:Y:S01]  /*ca20*/  @!P5 STG.E.U8 desc[UR22][R26.64+0x9], R219 ;  /* 0x000009db1a00d986 */ /* 0x000fe2000c101116 */
[----:B------:R-:W-:-:S03]  /*ca30*/  ISETP.LT.OR P5, PT, R34, 0x12, !P2 ;  /* 0x000000122200780c */ /* 0x000fc600057a1670 */
[----:B------:R0:W-:Y:S01]  /*ca40*/  @!P4 STG.E.U8 desc[UR22][R26.64+0x8], R29 ;  /* 0x0000081d1a00c986 */ /* 0x0001e2000c101116 */
[----:B------:R-:W-:-:S03]  /*ca50*/  ISETP.LT.OR P4, PT, R34, 0x11, !P1 ;  /* 0x000000112200780c */ /* 0x000fc60004f81670 */
[----:B------:R3:W-:Y:S01]  /*ca60*/  @!P6 STG.E.U8 desc[UR22][R24.64+0x10], R31 ;  /* 0x0000101f1800e986 */ /* 0x0007e2000c101116 */
[----:B------:R-:W-:Y:S02]  /*ca70*/  ISETP.LT.OR P6, PT, R34, 0x12, !P1 ;  /* 0x000000122200780c */ /* 0x000fe40004fc1670 */
[----:B------:R-:W-:Y:S01]  /*ca80*/  F2FP.SATFINITE.E4M3.F32.PACK_AB_MERGE_C R217, RZ, R217, RZ ;  /* 0x000000d9ffd9723e */ /* 0x000fe200048070ff */
[----:B------:R-:W-:Y:S01]  /*ca90*/  FMUL R214, R214, UR24 ;  /* 0x00000018d6d67c20 */ /* 0x000fe20008400000 */
[----:B----4-:R-:W-:Y:S01]  /*caa0*/  F2FP.SATFINITE.E4M3.F32.PACK_AB_MERGE_C R33, RZ, R216, RZ ;  /* 0x000000d8ff21723e */ /* 0x010fe200048070ff */
[----:B------:R-:W-:Y:S01]  /*cab0*/  FMUL R212, R212, UR24 ;  /* 0x00000018d4d47c20 */ /* 0x000fe20008400000 */
[----:B------:R-:W-:Y:S01]  /*cac0*/  F2FP.SATFINITE.E4M3.F32.PACK_AB_MERGE_C R215, RZ, R215, RZ ;  /* 0x000000d7ffd7723e */ /* 0x000fe200048070ff */
[----:B------:R-:W-:Y:S01]  /*cad0*/  @!P5 STG.E.U8 desc[UR22][R24.64+0x11], R217 ;  /* 0x000011d91800d986 */ /* 0x000fe2000c101116 */
[----:B------:R-:W-:-:S03]  /*cae0*/  ISETP.LT.OR P5, PT, R34, 0x1a, !P2 ;  /* 0x0000001a2200780c */ /* 0x000fc600057a1670 */
[----:B------:R4:W-:Y:S01]  /*caf0*/  @!P4 STG.E.U8 desc[UR22][R26.64+0x10], R33 ;  /* 0x000010211a00c986 */ /* 0x0009e2000c101116 */
[----:B------:R-:W-:-:S03]  /*cb00*/  ISETP.LT.OR P4, PT, R34, 0x19, !P2 ;  /* 0x000000192200780c */ /* 0x000fc60005781670 */
[----:B------:R-:W-:Y:S01]  /*cb10*/  @!P6 STG.E.U8 desc[UR22][R26.64+0x11], R215 ;  /* 0x000011d71a00e986 */ /* 0x000fe2000c101116 */
[----:B------:R-:W-:Y:S02]  /*cb20*/  ISETP.LT.OR P6, PT, R34, 0x19, !P1 ;  /* 0x000000192200780c */ /* 0x000fe40004fc1670 */
[----:B------:R-:W-:Y:S01]  /*cb30*/  F2FP.SATFINITE.E4M3.F32.PACK_AB_MERGE_C R213, RZ, R213, RZ ;  /* 0x000000d5ffd5723e */ /* 0x000fe200048070ff */
[----:B------:R-:W-:Y:S01]  /*cb40*/  FMUL R211, R211, UR24 ;  /* 0x00000018d3d37c20 */ /* 0x000fe20008400000 */
[----:B0-----:R-:W-:Y:S01]  /*cb50*/  F2FP.SATFINITE.E4M3.F32.PACK_AB_MERGE_C R29, RZ, R214, RZ ;  /* 0x000000d6ff1d723e */ /* 0x001fe200048070ff */
[----:B------:R-:W-:Y:S01]  /*cb60*/  FMUL R210, R210, UR24 ;  /* 0x00000018d2d27c20 */ /* 0x000fe20008400000 */
[----:B---3--:R-:W-:Y:S01]  /*cb70*/  F2FP.SATFINITE.E4M3.F32.PACK_AB_MERGE_C R31, RZ, R212, RZ ;  /* 0x000000d4ff1f723e */ /* 0x008fe200048070ff */
[----:B------:R-:W-:Y:S01]  /*cb80*/  @!P5 STG.E.U8 desc[UR22][R24.64+0x19], R213 ;  /* 0x000019d51800d986 */ /* 0x000fe2000c101116 */
[----:B------:R-:W-:-:S03]  /*cb90*/  ISETP.LT.OR P5, PT, R34, 0x1a, !P1 ;  /* 0x0000001a2200780c */ /* 0x000fc60004fa1670 */
[----:B------:R0:W-:Y:S01]  /*cba0*/  @!P4 STG.E.U8 desc[UR22][R24.64+0x18], R29 ;  /* 0x0000181d1800c986 */ /* 0x0001e2000c101116 */
[----:B------:R-:W-:-:S03]  /*cbb0*/  ISETP.LT.OR P4, PT, R34, 0x21, !P2 ;  /* 0x000000212200780c */ /* 0x000fc60005781670 */
[----:B------:R3:W-:Y:S01]  /*cbc0*/  @!P6 STG.E.U8 desc[UR22][R26.64+0x18], R31 ;  /* 0x0000181f1a00e986 */ /* 0x0007e2000c101116 */
[----:B------:R-:W-:Y:S01]  /*cbd0*/  ISETP.LT.OR P6, PT, R34, 0x22, !P2 ;  /* 0x000000222200780c */ /* 0x000fe200057c1670 */
[----:B------:R-:W-:Y:S01]  /*cbe0*/  FMUL R209, R209, UR24 ;  /* 0x00000018d1d17c20 */ /* 0x000fe20008400000 */
        /* <DEDUP_REMOVED lines=46> */
[C---:B------:R-:W-:Y:S01]  /*ced0*/  ISETP.LT.OR P6, PT, R34.reuse, 0x3a, !P2 ;  /* 0x0000003a2200780c */ /* 0x040fe200057c1670 */
[----:B------:R-:W-:Y:S01]  /*cee0*/  FMUL R197, R197, UR24 ;  /* 0x00000018c5c57c20 */ /* 0x000fe20008400000 */
[----:B------:R-:W-:Y:S01]  /*cef0*/  F2FP.SATFINITE.E4M3.F32.PACK_AB_MERGE_C R199, RZ, R199, RZ ;  /* 0x000000c7ffc7723e */ /* 0x000fe200048070ff */
[----:B------:R-:W2:Y:S01]  /*cf00*/  LDL.LU R226, [R1+0x10] ;  /* 0x0000100001e27983 */ /* 0x000ea20000300800 */
[----:B----4-:R-:W-:Y:S02]  /*cf10*/  F2FP.SATFINITE.E4M3.F32.PACK_AB_MERGE_C R33, RZ, R198, RZ ;  /* 0x000000c6ff21723e */ /* 0x010fe400048070ff */
[----:B------:R-:W-:Y:S01]  /*cf20*/  F2FP.SATFINITE.E4M3.F32.PACK_AB_MERGE_C R197, RZ, R197, RZ ;  /* 0x000000c5ffc5723e */ /* 0x000fe200048070ff */
[----:B------:R-:W-:Y:S01]  /*cf30*/  @!P5 STG.E.U8 desc[UR22][R26.64+0x31], R199 ;  /* 0x000031c71a00d986 */ /* 0x000fe2000c101116 */
[----:B------:R-:W-:-:S03]  /*cf40*/  ISETP.LT.OR P5, PT, R34, 0x3a, !P1 ;  /* 0x0000003a2200780c */ /* 0x000fc60004fa1670 */
[----:B------:R-:W4:Y:S01]  /*cf50*/  LDL.LU R224, [R1+0xc] ;  /* 0x00000c0001e07983 */ /* 0x000f220000300800 */
[----:B------:R-:W-:-:S03]  /*cf60*/  FMUL R195, R195, UR24 ;  /* 0x00000018c3c37c20 */ /* 0x000fc60008400000 */
[----:B------:R1:W-:Y:S01]  /*cf70*/  @!P4 STG.E.U8 desc[UR22][R24.64+0x38], R33 ;  /* 0x000038211800c986 */ /* 0x0003e2000c101116 */
[----:B------:R-:W-:-:S03]  /*cf80*/  ISETP.LT.OR P4, PT, R34, 0x39, !P1 ;  /* 0x000000392200780c */ /* 0x000fc60004f81670 */
[----:B------:R-:W2:Y:S01]  /*cf90*/  LDL.LU R225, [R1+0x8] ;  /* 0x0000080001e17983 */ /* 0x000ea20000300800 */
[----:B------:R-:W-:-:S03]  /*cfa0*/  FMUL R196, R196, UR24 ;  /* 0x00000018c4c47c20 */ /* 0x000fc60008400000 */
[----:B------:R-:W-:Y:S01]  /*cfb0*/  @!P6 STG.E.U8 desc[UR22][R24.64+0x39], R197 ;  /* 0x000039c51800e986 */ /* 0x000fe2000c101116 */
[----:B------:R-:W-:-:S03]  /*cfc0*/  ISETP.LT.OR P6, PT, R34, 0x41, !P2 ;  /* 0x000000412200780c */ /* 0x000fc600057c1670 */
[----:B------:R-:W4:Y:S01]  /*cfd0*/  LDL.LU R222, [R1] ;  /* 0x0000000001de7983 */ /* 0x000f220000300800 */
[----:B------:R-:W-:-:S03]  /*cfe0*/  FMUL R194, R194, UR24 ;  /* 0x00000018c2c27c20 */ /* 0x000fc60008400000 */
[----:B------:R-:W4:Y:S04]  /*cff0*/  LDL.LU R223, [R1+0x18] ;  /* 0x0000180001df7983 */ /* 0x000f280000300800 */
[----:B------:R-:W4:Y:S01]  /*d000*/  LDL.LU R221, [R1+0x4] ;  /* 0x0000040001dd7983 */ /* 0x000f220000300800 */
[----:B------:R-:W-:Y:S01]  /*d010*/  F2FP.SATFINITE.E4M3.F32.PACK_AB_MERGE_C R195, RZ, R195, RZ ;  /* 0x000000c3ffc3723e */ /* 0x000fe200048070ff */
[----:B------:R-:W-:Y:S01]  /*d020*/  FMUL R193, R193, UR24 ;  /* 0x00000018c1c17c20 */ /* 0x000fe20008400000 */
[----:B0-----:R-:W-:Y:S01]  /*d030*/  F2FP.SATFINITE.E4M3.F32.PACK_AB_MERGE_C R29, RZ, R196, RZ ;  /* 0x000000c4ff1d723e */ /* 0x001fe200048070ff */
[----:B------:R-:W-:Y:S01]  /*d040*/  FMUL R192, R192, UR24 ;  /* 0x00000018c0c07c20 */ /* 0x000fe20008400000 */
[----:B---3--:R-:W-:Y:S01]  /*d050*/  F2FP.SATFINITE.E4M3.F32.PACK_AB_MERGE_C R31, RZ, R194, RZ ;  /* 0x000000c2ff1f723e */ /* 0x008fe200048070ff */
[----:B------:R-:W-:Y:S01]  /*d060*/  @!P5 STG.E.U8 desc[UR22][R26.64+0x39], R195 ;  /* 0x000039c31a00d986 */ /* 0x000fe2000c101116 */
[C---:B------:R-:W-:Y:S01]  /*d070*/  ISETP.LT.OR P5, PT, R34.reuse, 0x42, !P2 ;  /* 0x000000422200780c */ /* 0x040fe200057a1670 */
[----:B------:R-:W-:Y:S01]  /*d080*/  FMUL R191, R191, UR24 ;  /* 0x00000018bfbf7c20 */ /* 0x000fe20008400000 */
[----:B------:R-:W-:Y:S01]  /*d090*/  F2FP.SATFINITE.E4M3.F32.PACK_AB_MERGE_C R193, RZ, R193, RZ ;  /* 0x000000c1ffc1723e */ /* 0x000fe200048070ff */
[----:B------:R0:W-:Y:S01]  /*d0a0*/  @!P4 STG.E.U8 desc[UR22][R26.64+0x38], R29 ;  /* 0x0000381d1a00c986 */ /* 0x0001e2000c101116 */
[C---:B------:R-:W-:Y:S01]  /*d0b0*/  ISETP.LT.OR P4, PT, R34.reuse, 0x41, !P1 ;  /* 0x000000412200780c */ /* 0x040fe20004f81670 */
[----:B------:R-:W-:Y:S01]  /*d0c0*/  FMUL R189, R189, UR24 ;  /* 0x00000018bdbd7c20 */ /* 0x000fe20008400000 */
[----:B-1----:R-:W-:Y:S01]  /*d0d0*/  F2FP.SATFINITE.E4M3.F32.PACK_AB_MERGE_C R33, RZ, R192, RZ ;  /* 0x000000c0ff21723e */ /* 0x002fe200048070ff */
[----:B------:R1:W-:Y:S01]  /*d0e0*/  @!P6 STG.E.U8 desc[UR22][R24.64+0x40], R31 ;  /* 0x0000401f1800e986 */ /* 0x0003e2000c101116 */
[----:B------:R-:W-:Y:S01]  /*d0f0*/  ISETP.LT.OR P6, PT, R34, 0x42, !P1 ;  /* 0x000000422200780c */ /* 0x000fe20004fc1670 */
[----:B------:R-:W-:Y:S01]  /*d100*/  FMUL R190, R190, UR24 ;  /* 0x00000018bebe7c20 */ /* 0x000fe20008400000 */
[----:B------:R-:W-:Y:S01]  /*d110*/  F2FP.SATFINITE.E4M3.F32.PACK_AB_MERGE_C R191, RZ, R191, RZ ;  /* 0x000000bfffbf723e */ /* 0x000fe200048070ff */
[----:B------:R-:W-:Y:S01]  /*d120*/  FMUL R188, R188, UR24 ;  /* 0x00000018bcbc7c20 */ /* 0x000fe20008400000 */
[----:B------:R-:W-:Y:S01]  /*d130*/  F2FP.SATFINITE.E4M3.F32.PACK_AB_MERGE_C R189, RZ, R189, RZ ;  /* 0x000000bdffbd723e */ /* 0x000fe200048070ff */
[----:B------:R-:W-:Y:S01]  /*d140*/  @!P5 STG.E.U8 desc[UR22][R24.64+0x41], R193 ;  /* 0x000041c11800d986 */ /* 0x000fe2000c101116 */
[C---:B------:R-:W-:Y:S01]  /*d150*/  ISETP.LT.OR P5, PT, R34.reuse, 0x4a, !P2 ;  /* 0x0000004a2200780c */ /* 0x040fe200057a1670 */
[----:B------:R-:W-:Y:S01]  /*d160*/  FMUL R187, R187, UR24 ;  /* 0x00000018bbbb7c20 */ /* 0x000fe20008400000 */
[----:B0-----:R-:W-:Y:S01]  /*d170*/  F2FP.SATFINITE.E4M3.F32.PACK_AB_MERGE_C R29, RZ, R190, RZ ;  /* 0x000000beff1d723e */ /* 0x001fe200048070ff */
[----:B------:R0:W-:Y:S01]  /*d180*/  @!P4 STG.E.U8 desc[UR22][R26.64+0x40], R33 ;  /* 0x000040211a00c986 */ /* 0x0001e2000c101116 */
[----:B------:R-:W-:Y:S01]  /*d190*/  ISETP.LT.OR P4, PT, R34, 0x49, !P2 ;  /* 0x000000492200780c */ /* 0x000fe20005781670 */
[----:B------:R-:W-:Y:S01]  /*d1a0*/  FMUL R186, R186, UR24 ;  /* 0x00000018baba7c20 */ /* 0x000fe20008400000 */
[----:B-1----:R-:W-:Y:S01]  /*d1b0*/  F2FP.SATFINITE.E4M3.F32.PACK_AB_MERGE_C R31, RZ, R188, RZ ;  /* 0x000000bcff1f723e */ /* 0x002fe200048070ff */
[----:B------:R-:W-:Y:S01]  /*d1c0*/  @!P6 STG.E.U8 desc[UR22][R26.64+0x41], R191 ;  /* 0x000041bf1a00e986 */ /* 0x000fe2000c101116 */
[----:B------:R-:W-:Y:S01]  /*d1d0*/  ISETP.LT.OR P6, PT, R34, 0x49, !P1 ;  /* 0x000000492200780c */ /* 0x000fe20004fc1670 */
[----:B------:R-:W-:Y:S01]  /*d1e0*/  FMUL R185, R185, UR24 ;  /* 0x00000018b9b97c20 */ /* 0x000fe20008400000 */
[----:B------:R-:W-:Y:S01]  /*d1f0*/  F2FP.SATFINITE.E4M3.F32.PACK_AB_MERGE_C R187, RZ, R187, RZ ;  /* 0x000000bbffbb723e */ /* 0x000fe200048070ff */
[----:B------:R-:W-:Y:S01]  /*d200*/  FMUL R183, R183, UR24 ;  /* 0x00000018b7b77c20 */ /* 0x000fe20008400000 */
[----:B------:R-:W-:Y:S01]  /*d210*/  FMUL R184, R184, UR24 ;  /* 0x00000018b8b87c20 */ /* 0x000fe20008400000 */
[----:B------:R-:W-:Y:S01]  /*d220*/  @!P5 STG.E.U8 desc[UR22][R24.64+0x49], R189 ;  /* 0x000049bd1800d986 */ /* 0x000fe2000c101116 */
[----:B------:R-:W-:Y:S01]  /*d230*/  ISETP.LT.OR P5, PT, R34, 0x4a, !P1 ;  /* 0x0000004a2200780c */ /* 0x000fe20004fa1670 */
[----:B------:R-:W-:Y:S01]  /*d240*/  FMUL R182, R182, UR24 ;  /* 0x00000018b6b67c20 */ /* 0x000fe20008400000 */
[----:B0-----:R-:W-:Y:S01]  /*d250*/  F2FP.SATFINITE.E4M3.F32.PACK_AB_MERGE_C R33, RZ, R186, RZ ;  /* 0x000000baff21723e */ /* 0x001fe200048070ff */
[----:B------:R0:W-:Y:S01]  /*d260*/  @!P4 STG.E.U8 desc[UR22][R24.64+0x48], R29 ;  /* 0x0000481d1800c986 */ /* 0x0001e2000c101116 */
[C---:B------:R-:W-:Y:S01]  /*d270*/  ISETP.LT.OR P4, PT, R34.reuse, 0x51, !P2 ;  /* 0x000000512200780c */ /* 0x040fe20005781670 */
[----:B------:R-:W-:Y:S01]  /*d280*/  FMUL R181, R181, UR24 ;  /* 0x00000018b5b57c20 */ /* 0x000fe20008400000 */
[----:B------:R-:W-:Y:S01]  /*d290*/  F2FP.SATFINITE.E4M3.F32.PACK_AB_MERGE_C R185, RZ, R185, RZ ;  /* 0x000000b9ffb9723e */ /* 0x000fe200048070ff */
        /* <DEDUP_REMOVED lines=19> */
[----:B------:R-:W-:Y:S01]  /*d3d0*/  F2FP.SATFINITE.E4M3.F32.PACK_AB_MERGE_C R177, RZ, R177, RZ ;  /* 0x000000b1ffb1723e */ /* 0x000fe200048070ff */
        /* <DEDUP_REMOVED lines=13> */
[----:B------:R-:W-:Y:S01]  /*d4b0*/  FMUL R170, R170, UR24 ;  /* 0x00000018aaaa7c20 */ /* 0x000fe20008400000 */
        /* <DEDUP_REMOVED lines=9> */
[C---:B------:R-:W-:Y:S01]  /*d550*/  ISETP.LT.OR P6, PT, R34.reuse, 0x61, !P1 ;  /* 0x000000612200780c */ /* 0x040fe20004fc1670 */
        /* <DEDUP_REMOVED lines=9> */
[----:B------:R-:W-:Y:S01]  /*d5f0*/  ISETP.LT.OR P4, PT, R34, 0x69, !P2 ;  /* 0x000000692200780c */ /* 0x000fe20005781670 */
        /* <DEDUP_REMOVED lines=98> */
[----:B-----5:R-:W-:Y:S01]  /*dc20*/  FMUL R5, R5, UR24 ;  /* 0x0000001805057c20 */ /* 0x020fe20008400000 */
        /* <DEDUP_REMOVED lines=15> */
[----:B------:R-:W-:Y:S01]  /*dd20*/  @!P6 STG.E.U8 desc[UR22][R26.64+0x90], R31 ;  /* 0x0000901f1a00e986 */ /* 0x000fe2000c101116 */
[----:B------:R-:W-:-:S05]  /*dd30*/  ISETP.LT.OR P6, PT, R34, 0x9a, !P2 ;  /* 0x0000009a2200780c */ /* 0x000fca00057c1670 */
[----:B------:R1:W-:Y:S01]  /*dd40*/  @!P5 STG.E.U8 desc[UR22][R26.64+0x91], R23 ;  /* 0x000091171a00d986 */ /* 0x0003e2000c101116 */
[C---:B------:R-:W-:Y:S02]  /*dd50*/  ISETP.LT.OR P5, PT, R34.reuse, 0x9a, !P1 ;  /* 0x0000009a2200780c */ /* 0x040fe40004fa1670 */
[----:B0-----:R-:W-:Y:S01]  /*dd60*/  F2FP.SATFINITE.E4M3.F32.PACK_AB_MERGE_C R29, RZ, R20, RZ ;  /* 0x00000014ff1d723e */ /* 0x001fe200048070ff */
[----:B------:R-:W-:Y:S01]  /*dd70*/  @!P4 STG.E.U8 desc[UR22][R24.64+0x98], R33 ;  /* 0x000098211800c986 */ /* 0x000fe2000c101116 */
[----:B------:R-:W-:-:S03]  /*dd80*/  ISETP.LT.OR P4, PT, R34, 0x99, !P1 ;  /* 0x000000992200780c */ /* 0x000fc60004f81670 */
[----:B------:R0:W-:Y:S01]  /*dd90*/  @!P6 STG.E.U8 desc[UR22][R24.64+0x99], R21 ;  /* 0x000099151800e986 */ /* 0x0001e2000c101116 */
[----:B------:R-:W-:Y:S02]  /*dda0*/  ISETP.LT.OR P6, PT, R34, 0xa1, !P2 ;  /* 0x000000a12200780c */ /* 0x000fe400057c1670 */
[----:B-1----:R-:W-:-:S03]  /*ddb0*/  F2FP.SATFINITE.E4M3.F32.PACK_AB_MERGE_C R23, RZ, R18, RZ ;  /* 0x00000012ff17723e */ /* 0x002fc600048070ff */
[----:B------:R1:W-:Y:S01]  /*ddc0*/  @!P5 STG.E.U8 desc[UR22][R26.64+0x99], R19 ;  /* 0x000099131a00d986 */ /* 0x0003e2000c101116 */
[----:B------:R-:W-:-:S03]  /*ddd0*/  ISETP.LT.OR P5, PT, R34, 0xa2, !P2 ;  /* 0x000000a22200780c */ /* 0x000fc600057a1670 */
[----:B------:R-:W-:Y:S01]  /*dde0*/  @!P4 STG.E.U8 desc[UR22][R26.64+0x98], R29 ;  /* 0x0000981d1a00c986 */ /* 0x000fe2000c101116 */
[C---:B------:R-:W-:Y:S02]  /*ddf0*/  ISETP.LT.OR P4, PT, R34.reuse, 0xa1, !P1 ;  /* 0x000000a12200780c */ /* 0x040fe40004f81670 */
[----:B0-----:R-:W-:Y:S01]  /*de00*/  F2FP.SATFINITE.E4M3.F32.PACK_AB_MERGE_C R21, RZ, R16, RZ ;  /* 0x00000010ff15723e */ /* 0x001fe200048070ff */
[----:B------:R-:W-:Y:S01]  /*de10*/  @!P6 STG.E.U8 desc[UR22][R24.64+0xa0], R23 ;  /* 0x0000a0171800e986 */ /* 0x000fe2000c101116 */
[----:B------:R-:W-:Y:S02]  /*de20*/  ISETP.LT.OR P6, PT, R34, 0xa2, !P1 ;  /* 0x000000a22200780c */ /* 0x000fe40004fc1670 */
[----:B-1----:R-:W-:-:S03]  /*de30*/  F2FP.SATFINITE.E4M3.F32.PACK_AB_MERGE_C R19, RZ, R14, RZ ;  /* 0x0000000eff13723e */ /* 0x002fc600048070ff */
[----:B------:R0:W-:Y:S01]  /*de40*/  @!P5 STG.E.U8 desc[UR22][R24.64+0xa1], R17 ;  /* 0x0000a1111800d986 */ /* 0x0001e2000c101116 */
[----:B------:R-:W-:-:S03]  /*de50*/  ISETP.LT.OR P5, PT, R34, 0xaa, !P2 ;  /* 0x000000aa2200780c */ /* 0x000fc600057a1670 */
[----:B------:R-:W-:Y:S01]  /*de60*/  @!P4 STG.E.U8 desc[UR22][R26.64+0xa0], R21 ;  /* 0x0000a0151a00c986 */ /* 0x000fe2000c101116 */
[----:B------:R-:W-:-:S03]  /*de70*/  ISETP.LT.OR P4, PT, R34, 0xa9, !P2 ;  /* 0x000000a92200780c */ /* 0x000fc60005781670 */
[----:B------:R1:W-:Y:S01]  /*de80*/  @!P6 STG.E.U8 desc[UR22][R26.64+0xa1], R15 ;  /* 0x0000a10f1a00e986 */ /* 0x0003e2000c101116 */
[----:B------:R-:W-:Y:S02]  /*de90*/  ISETP.LT.OR P6, PT, R34, 0xa9, !P1 ;  /* 0x000000a92200780c */ /* 0x000fe40004fc1670 */
[----:B0-----:R-:W-:-:S03]  /*dea0*/  F2FP.SATFINITE.E4M3.F32.PACK_AB_MERGE_C R17, RZ, R12, RZ ;  /* 0x0000000cff11723e */ /* 0x001fc600048070ff */
[----:B------:R0:W-:Y:S01]  /*deb0*/  @!P5 STG.E.U8 desc[UR22][R24.64+0xa9], R13 ;  /* 0x0000a90d1800d986 */ /* 0x0001e2000c101116 */
[----:B------:R-:W-:-:S03]  /*dec0*/  ISETP.LT.OR P5, PT, R34, 0xaa, !P1 ;  /* 0x000000aa2200780c */ /* 0x000fc60004fa1670 */
[----:B------:R-:W-:Y:S01]  /*ded0*/  @!P4 STG.E.U8 desc[UR22][R24.64+0xa8], R19 ;  /* 0x0000a8131800c986 */ /* 0x000fe2000c101116 */
[C---:B------:R-:W-:Y:S02]  /*dee0*/  ISETP.LT.OR P4, PT, R34.reuse, 0xb1, !P2 ;  /* 0x000000b12200780c */ /* 0x040fe40005781670 */
[----:B-1----:R-:W-:Y:S01]  /*def0*/  F2FP.SATFINITE.E4M3.F32.PACK_AB_MERGE_C R15, RZ, R10, RZ ;  /* 0x0000000aff0f723e */ /* 0x002fe200048070ff */
[----:B------:R-:W-:Y:S01]  /*df00*/  @!P6 STG.E.U8 desc[UR22][R26.64+0xa8], R17 ;  /* 0x0000a8111a00e986 */ /* 0x000fe2000c101116 */
[----:B------:R-:W-:Y:S02]  /*df10*/  ISETP.LT.OR P6, PT, R34, 0xb2, !P2 ;  /* 0x000000b22200780c */ /* 0x000fe400057c1670 */
[----:B0-----:R-:W-:-:S03]  /*df20*/  F2FP.SATFINITE.E4M3.F32.PACK_AB_MERGE_C R13, RZ, R8, RZ ;  /* 0x00000008ff0d723e */ /* 0x001fc600048070ff */
        /* <DEDUP_REMOVED lines=9> */
[----:B------:R3:W-:Y:S01]  /*dfc0*/  @!P4 STG.E.U8 desc[UR22][R26.64+0xb0], R13 ;  /* 0x0000b00d1a00c986 */ /* 0x0007e2000c101116 */
[C---:B------:R-:W-:Y:S02]  /*dfd0*/  ISETP.LT.OR P4, PT, R34.reuse, 0xb9, !P1 ;  /* 0x000000b92200780c */ /* 0x040fe40004f81670 */
[----:B-1----:R-:W-:Y:S01]  /*dfe0*/  F2FP.SATFINITE.E4M3.F32.PACK_AB_MERGE_C R9, RZ, R4, RZ ;  /* 0x00000004ff09723e */ /* 0x002fe200048070ff */
[----:B------:R1:W-:Y:S01]  /*dff0*/  @!P6 STG.E.U8 desc[UR22][R24.64+0xb8], R11 ;  /* 0x0000b80b1800e986 */ /* 0x0003e2000c101116 */
[C---:B------:R-:W-:Y:S02]  /*e000*/  ISETP.LT.OR P6, PT, R34.reuse, 0xba, !P1 ;  /* 0x000000ba2200780c */ /* 0x040fe40004fc1670 */
[----:B0-----:R-:W-:Y:S01]  /*e010*/  F2FP.SATFINITE.E4M3.F32.PACK_AB_MERGE_C R7, RZ, R2, RZ ;  /* 0x00000002ff07723e */ /* 0x001fe200048070ff */
[----:B--2---:R-:W-:Y:S02]  /*e020*/  FMUL R2, R225, UR24 ;  /* 0x00000018e1027c20 */ /* 0x004fe40008400000 */
[----:B------:R0:W-:Y:S01]  /*e030*/  @!P5 STG.E.U8 desc[UR22][R24.64+0xb9], R5 ;  /* 0x0000b9051800d986 */ /* 0x0001e2000c101116 */
[----:B------:R-:W-:-:S02]  /*e040*/  ISETP.LT.OR P5, PT, R34, 0xc2, !P2 ;  /* 0x000000c22200780c */ /* 0x000fc400057a1670 */
[----:B---3--:R-:W-:Y:S01]  /*e050*/  F2FP.SATFINITE.E4M3.F32.PACK_AB_MERGE_C R13, RZ, R3, RZ ;  /* 0x00000003ff0d723e */ /* 0x008fe200048070ff */
[----:B----4-:R-:W-:Y:S01]  /*e060*/  FMUL R3, R222, UR24 ;  /* 0x00000018de037c20 */ /* 0x010fe20008400000 */
[----:B------:R2:W-:Y:S01]  /*e070*/  @!P4 STG.E.U8 desc[UR22][R26.64+0xb8], R9 ;  /* 0x0000b8091a00c986 */ /* 0x0005e2000c101116 */
[----:B-1----:R-:W-:Y:S01]  /*e080*/  F2FP.SATFINITE.E4M3.F32.PACK_AB_MERGE_C R11, RZ, R0, RZ ;  /* 0x00000000ff0b723e */ /* 0x002fe200048070ff */
[----:B------:R-:W-:Y:S01]  /*e090*/  FMUL R0, R221, UR24 ;  /* 0x00000018dd007c20 */ /* 0x000fe20008400000 */
[----:B------:R-:W-:Y:S01]  /*e0a0*/  ISETP.LT.OR P4, PT, R34, 0xc1, !P2 ;  /* 0x000000c12200780c */ /* 0x000fe20005781670 */
[----:B------:R-:W3:Y:S04]  /*e0b0*/  LDL.LU R222, [R1+0x1c] ;  /* 0x00001c0001de7983 */ /* 0x000ee80000300800 */
[----:B------:R-:W4:Y:S01]  /*e0c0*/  LDL.LU R220, [R1+0x20] ;  /* 0x0000200001dc7983 */ /* 0x000f220000300800 */
[----:B0-----:R-:W-:-:S03]  /*e0d0*/  F2FP.SATFINITE.E4M3.F32.PACK_AB_MERGE_C R5, RZ, R3, RZ ;  /* 0x00000003ff05723e */ /* 0x001fc600048070ff */
[----:B------:R-:W4:Y:S01]  /*e0e0*/  LDL.LU R225, [R1+0x24] ;  /* 0x0000240001e17983 */ /* 0x000f220000300800 */
[----:B------:R-:W-:Y:S01]  /*e0f0*/  FMUL R3, R224, UR24 ;  /* 0x00000018e0037c20 */ /* 0x000fe20008400000 */
[----:B--2---:R-:W-:Y:S01]  /*e100*/  F2FP.SATFINITE.E4M3.F32.PACK_AB_MERGE_C R9, RZ, R0, RZ ;  /* 0x00000000ff09723e */ /* 0x004fe200048070ff */
[----:B------:R-:W-:Y:S01]  /*e110*/  FMUL R0, R226, UR24 ;  /* 0x00000018e2007c20 */ /* 0x000fe20008400000 */
[----:B------:R0:W-:Y:S01]  /*e120*/  @!P6 STG.E.U8 desc[UR22][R26.64+0xb9], R13 ;  /* 0x0000b90d1a00e986 */ /* 0x0001e2000c101116 */
[----:B------:R-:W-:-:S03]  /*e130*/  ISETP.LT.OR P6, PT, R34, 0xc1, !P1 ;  /* 0x000000c12200780c */ /* 0x000fc60004fc1670 */
[----:B------:R-:W2:Y:S04]  /*e140*/  LDL.LU R224, [R1+0x28] ;  /* 0x0000280001e07983 */ /* 0x000ea80000300800 */
[----:B------:R-:W2:Y:S01]  /*e150*/  LDL.LU R226, [R1+0x2c] ;  /* 0x00002c0001e27983 */ /* 0x000ea20000300800 */
[----:B0-----:R-:W-:Y:S01]  /*e160*/  F2FP.SATFINITE.E4M3.F32.PACK_AB_MERGE_C R13, RZ, R2, RZ ;  /* 0x00000002ff0d723e */ /* 0x001fe200048070ff */
[----:B------:R-:W-:Y:S02]  /*e170*/  FMUL R2, R227, UR24 ;  /* 0x00000018e3027c20 */ /* 0x000fe40008400000 */
[----:B------:R-:W2:Y:S04]  /*e180*/  LDL.LU R227, [R1+0x30] ;  /* 0x0000300001e37983 */ /* 0x000ea80000300800 */
[----:B------:R-:W-:Y:S01]  /*e190*/  @!P5 STG.E.U8 desc[UR22][R24.64+0xc1], R11 ;  /* 0x0000c10b1800d986 */ /* 0x000fe2000c101116 */
[----:B------:R-:W-:-:S03]  /*e1a0*/  ISETP.LT.OR P5, PT, R34, 0xc2, !P1 ;  /* 0x000000c22200780c */ /* 0x000fc60004fa1670 */
[----:B------:R0:W-:Y:S01]  /*e1b0*/  @!P4 STG.E.U8 desc[UR22][R24.64+0xc0], R7 ;  /* 0x0000c0071800c986 */ /* 0x0001e2000c101116 */
[----:B------:R-:W-:-:S03]  /*e1c0*/  ISETP.LT.OR P4, PT, R34, 0xc9, !P2 ;  /* 0x000000c92200780c */ /* 0x000fc60005781670 */
[----:B------:R1:W-:Y:S01]  /*e1d0*/  @!P6 STG.E.U8 desc[UR22][R26.64+0xc0], R5 ;  /* 0x0000c0051a00e986 */ /* 0x0003e2000c101116 */
[----:B------:R-:W-:-:S03]  /*e1e0*/  ISETP.LT.OR P6, PT, R34, 0xca, !P2 ;  /* 0x000000ca2200780c */ /* 0x000fc600057c1670 */
[----:B------:R-:W2:Y:S04]  /*e1f0*/  LDL.LU R221, [R1+0x34] ;  /* 0x0000340001dd7983 */ /* 0x000ea80000300800 */
[----:B------:R1:W-:Y:S01]  /*e200*/  @!P5 STG.E.U8 desc[UR22][R26.64+0xc1], R9 ;  /* 0x0000c1091a00d986 */ /* 0x0003e2000c101116 */
[----:B0-----:R-:W-:Y:S01]  /*e210*/  F2FP.SATFINITE.E4M3.F32.PACK_AB_MERGE_C R7, RZ, R3, RZ ;  /* 0x00000003ff07723e */ /* 0x001fe200048070ff */
[----:B------:R-:W-:Y:S02]  /*e220*/  FMUL R3, R223, UR24 ;  /* 0x00000018df037c20 */ /* 0x000fe40008400000 */
[----:B------:R-:W-:Y:S01]  /*e230*/  @!P4 STG.E.U8 desc[UR22][R24.64+0xc8], R13 ;  /* 0x0000c80d1800c986 */ /* 0x000fe2000c101116 */
[----:B------:R-:W-:-:S03]  /*e240*/  ISETP.LT.OR P4, PT, R34, 0xc9, !P1 ;  /* 0x000000c92200780c */ /* 0x000fc60004f81670 */
[----:B------:R-:W2:Y:S01]  /*e250*/  LDL.LU R223, [R1+0x38] ;  /* 0x0000380001df7983 */ /* 0x000ea20000300800 */
[----:B-1----:R-:W-:Y:S02]  /*e260*/  F2FP.SATFINITE.E4M3.F32.PACK_AB_MERGE_C R5, RZ, R0, RZ ;  /* 0x00000000ff05723e */ /* 0x002fe400048070ff */
[----:B------:R-:W-:Y:S02]  /*e270*/  F2FP.SATFINITE.E4M3.F32.PACK_AB_MERGE_C R11, RZ, R2, RZ ;  /* 0x00000002ff0b723e */ /* 0x000fe400048070ff */
[----:B------:R-:W-:Y:S01]  /*e280*/  F2FP.SATFINITE.E4M3.F32.PACK_AB_MERGE_C R9, RZ, R3, RZ ;  /* 0x00000003ff09723e */ /* 0x000fe200048070ff */
[----:B------:R0:W-:Y:S04]  /*e290*/  @!P6 STG.E.U8 desc[UR22][R24.64+0xc9], R7 ;  /* 0x0000c9071800e986 */ /* 0x0001e8000c101116 */
[----:B------:R1:W-:Y:S01]  /*e2a0*/  @!P4 STG.E.U8 desc[UR22][R26.64+0xc8], R5 ;  /* 0x0000c8051a00c986 */ /* 0x0003e2000c101116 */
[----:B---3--:R-:W-:-:S03]  /*e2b0*/  FMUL R0, R222, UR24 ;  /* 0x00000018de007c20 */ /* 0x008fc60008400000 */
[----:B------:R-:W3:Y:S01]  /*e2c0*/  LDL.LU R222, [R1+0x3c] ;  /* 0x00003c0001de7983 */ /* 0x000ee20000300800 */
[----:B----4-:R-:W-:Y:S01]  /*e2d0*/  FMUL R2, R220, UR24 ;  /* 0x00000018dc027c20 */ /* 0x010fe20008400000 */
[----:B0-----:R-:W-:Y:S01]  /*e2e0*/  F2FP.SATFINITE.E4M3.F32.PACK_AB_MERGE_C R7, RZ, R0, RZ ;  /* 0x00000000ff07723e */ /* 0x001fe200048070ff */
[----:B------:R-:W-:Y:S02]  /*e2f0*/  FMUL R3, R225, UR24 ;  /* 0x00000018e1037c20 */ /* 0x000fe40008400000 */
[----:B------:R-:W4:Y:S01]  /*e300*/  LDL.LU R225, [R1+0x40] ;  /* 0x0000400001e17983 */ /* 0x000f220000300800 */
[----:B------:R-:W-:Y:S02]  /*e310*/  F2FP.SATFINITE.E4M3.F32.PACK_AB_MERGE_C R13, RZ, R2, RZ ;  /* 0x00000002ff0d723e */ /* 0x000fe400048070ff */
[----:B-1----:R-:W-:Y:S01]  /*e320*/  F2FP.SATFINITE.E4M3.F32.PACK_AB_MERGE_C R5, RZ, R3, RZ ;  /* 0x00000003ff05723e */ /* 0x002fe200048070ff */
[----:B--2---:R-:W-:Y:S02]  /*e330*/  FMUL R0, R224, UR24 ;  /* 0x00000018e0007c20 */ /* 0x004fe40008400000 */
[----:B------:R-:W2:Y:S01]  /*e340*/  LDL.LU R224, [R1+0x44] ;  /* 0x0000440001e07983 */ /* 0x000ea20000300800 */
[----:B------:R-:W-:-:S03]  /*e350*/  FMUL R2, R226, UR24 ;  /* 0x00000018e2027c20 */ /* 0x000fc60008400000 */
[----:B------:R-:W2:Y:S01]  /*e360*/  LDL.LU R226, [R1+0x48] ;  /* 0x0000480001e27983 */ /* 0x000ea20000300800 */
[----:B------:R-:W-:-:S03]  /*e370*/  FMUL R3, R227, UR24 ;  /* 0x00000018e3037c20 */ /* 0x000fc60008400000 */
[----:B------:R-:W2:Y:S01]  /*e380*/  LDL.LU R227, [R1+0x4c] ;  /* 0x00004c0001e37983 */ /* 0x000ea20000300800 */
[C---:B------:R-:W-:Y:S02]  /*e390*/  ISETP.LT.OR P5, PT, R34.reuse, 0xca, !P1 ;  /* 0x000000ca2200780c */ /* 0x040fe40004fa1670 */
[C---:B------:R-:W-:Y:S01]  /*e3a0*/  ISETP.LT.OR P6, PT, R34.reuse, 0xd1, !P2 ;  /* 0x000000d12200780c */ /* 0x040fe200057c1670 */
[----:B------:R-:W2:Y:S01]  /*e3b0*/  LDL.LU R219, [R1+0x50] ;  /* 0x0000500001db7983 */ /* 0x000ea20000300800 */
[----:B------:R-:W-:-:S03]  /*e3c0*/  ISETP.LT.OR P4, PT, R34, 0xd1, !P1 ;  /* 0x000000d12200780c */ /* 0x000fc60004f81670 */
[----:B------:R-:W2:Y:S04]  /*e3d0*/  LDL.LU R218, [R1+0x54] ;  /* 0x0000540001da7983 */ /* 0x000ea80000300800 */
[----:B------:R-:W2:Y:S04]  /*e3e0*/  LDL.LU R220, [R1+0x58] ;  /* 0x0000580001dc7983 */ /* 0x000ea80000300800 */
[----:B------:R0:W-:Y:S01]  /*e3f0*/  @!P5 STG.E.U8 desc[UR22][R26.64+0xc9], R11 ;  /* 0x0000c90b1a00d986 */ /* 0x0001e2000c101116 */
[----:B------:R-:W-:-:S03]  /*e400*/  ISETP.LT.OR P5, PT, R34, 0xd2, !P2 ;  /* 0x000000d22200780c */ /* 0x000fc600057a1670 */
[----:B------:R1:W-:Y:S01]  /*e410*/  @!P6 STG.E.U8 desc[UR22][R24.64+0xd0], R9 ;  /* 0x0000d0091800e986 */ /* 0x0003e2000c101116 */
[----:B------:R-:W-:Y:S02]  /*e420*/  ISETP.LT.OR P6, PT, R34, 0xd2, !P1 ;  /* 0x000000d22200780c */ /* 0x000fe40004fc1670 */
[----:B0-----:R-:W-:-:S07]  /*e430*/  F2FP.SATFINITE.E4M3.F32.PACK_AB_MERGE_C R11, RZ, R2, RZ ;  /* 0x00000002ff0b723e */ /* 0x001fce00048070ff */
[----:B------:R0:W-:Y:S01]  /*e440*/  @!P5 STG.E.U8 desc[UR22][R24.64+0xd1], R7 ;  /* 0x0000d1071800d986 */ /* 0x0001e2000c101116 */
[C---:B------:R-:W-:Y:S02]  /*e450*/  ISETP.LT.OR P5, PT, R34.reuse, 0xda, !P2 ;  /* 0x000000da2200780c */ /* 0x040fe400057a1670 */
[----:B-1----:R-:W-:Y:S01]  /*e460*/  F2FP.SATFINITE.E4M3.F32.PACK_AB_MERGE_C R9, RZ, R0, RZ ;  /* 0x00000000ff09723e */ /* 0x002fe200048070ff */
[----:B------:R-:W-:Y:S01]  /*e470*/  @!P4 STG.E.U8 desc[UR22][R26.64+0xd0], R13 ;  /* 0x0000d00d1a00c986 */ /* 0x000fe2000c101116 */
[C---:B------:R-:W-:Y:S01]  /*e480*/  ISETP.LT.OR P4, PT, R34.reuse, 0xd9, !P2 ;  /* 0x000000d92200780c */ /* 0x040fe20005781670 */
[----:B------:R-:W-:Y:S01]  /*e490*/  FMUL R0, R221, UR24 ;  /* 0x00000018dd007c20 */ /* 0x000fe20008400000 */
[----:B------:R-:W-:Y:S01]  /*e4a0*/  FMUL R2, R223, UR24 ;  /* 0x00000018df027c20 */ /* 0x000fe20008400000 */
[----:B------:R1:W-:Y:S01]  /*e4b0*/  @!P6 STG.E.U8 desc[UR22][R26.64+0xd1], R5 ;  /* 0x0000d1051a00e986 */ /* 0x0003e2000c101116 */
[----:B------:R-:W-:-:S03]  /*e4c0*/  ISETP.LT.OR P6, PT, R34, 0xd9, !P1 ;  /* 0x000000d92200780c */ /* 0x000fc60004fc1670 */
[----:B------:R-:W2:Y:S04]  /*e4d0*/  LDL.LU R221, [R1+0x5c] ;  /* 0x00005c0001dd7983 */ /* 0x000ea80000300800 */
[----:B------:R-:W2:Y:S01]  /*e4e0*/  LDL.LU R223, [R1+0x60] ;  /* 0x0000600001df7983 */ /* 0x000ea20000300800 */
[----:B0-----:R-:W-:Y:S02]  /*e4f0*/  F2FP.SATFINITE.E4M3.F32.PACK_AB_MERGE_C R7, RZ, R3, RZ ;  /* 0x00000003ff07723e */ /* 0x001fe400048070ff */
[----:B-1----:R-:W-:Y:S01]  /*e500*/  F2FP.SATFINITE.E4M3.F32.PACK_AB_MERGE_C R5, RZ, R0, RZ ;  /* 0x00000000ff05723e */ /* 0x002fe200048070ff */
[----:B------:R0:W-:Y:S01]  /*e510*/  @!P4 STG.E.U8 desc[UR22][R24.64+0xd8], R9 ;  /* 0x0000d8091800c986 */ /* 0x0001e2000c101116 */
[----:B------:R-:W-:-:S03]  /*e520*/  F2FP.SATFINITE.E4M3.F32.PACK_AB_MERGE_C R13, RZ, R2, RZ ;  /* 0x00000002ff0d723e */ /* 0x000fc600048070ff */
[----:B------:R-:W-:Y:S04]  /*e530*/  @!P5 STG.E.U8 desc[UR22][R24.64+0xd9], R11 ;  /* 0x0000d90b1800d986 */ /* 0x000fe8000c101116 */
[----:B------:R1:W-:Y:S01]  /*e540*/  @!P6 STG.E.U8 desc[UR22][R26.64+0xd8], R7 ;  /* 0x0000d8071a00e986 */ /* 0x0003e2000c101116 */
[----:B---3--:R-:W-:-:S03]  /*e550*/  FMUL R3, R222, UR24 ;  /* 0x00000018de037c20 */ /* 0x008fc60008400000 */
[----:B------:R-:W3:Y:S01]  /*e560*/  LDL.LU R222, [R1+0x64] ;  /* 0x0000640001de7983 */ /* 0x000ee20000300800 */
[----:B----4-:R-:W-:Y:S01]  /*e570*/  FMUL R0, R225, UR24 ;  /* 0x00000018e1007c20 */ /* 0x010fe20008400000 */
[----:B0-----:R-:W-:Y:S02]  /*e580*/  F2FP.SATFINITE.E4M3.F32.PACK_AB_MERGE_C R9, RZ, R3, RZ ;  /* 0x00000003ff09723e */ /* 0x001fe400048070ff */
[----:B------:R-:W4:Y:S02]  /*e590*/  LDL.LU R225, [R1+0x68] ;  /* 0x0000680001e17983 */ /* 0x000f240000300800 */
        /* <DEDUP_REMOVED lines=8> */
[C---:B------:R-:W-:Y:S02]  /*e620*/  ISETP.LT.OR P4, PT, R34.reuse, 0xe1, !P2 ;  /* 0x000000e12200780c */ /* 0x040fe40005781670 */
[----:B------:R-:W-:-:S09]  /*e630*/  ISETP.LT.OR P6, PT, R34, 0xe2, !P2 ;  /* 0x000000e22200780c */ /* 0x000fd200057c1670 */
[----:B------:R0:W-:Y:S01]  /*e640*/  @!P5 STG.E.U8 desc[UR22][R26.64+0xd9], R5 ;  /* 0x0000d9051a00d986 */ /* 0x0001e2000c101116 */
[----:B------:R-:W-:-:S03]  /*e650*/  ISETP.LT.OR P5, PT, R34, 0xe2, !P1 ;  /* 0x000000e22200780c */ /* 0x000fc60004fa1670 */
[----:B------:R-:W-:Y:S01]  /*e660*/  @!P4 STG.E.U8 desc[UR22][R24.64+0xe0], R13 ;  /* 0x0000e00d1800c986 */ /* 0x000fe2000c101116 */
[----:B------:R-:W-:-:S03]  /*e670*/  ISETP.LT.OR P4, PT, R34, 0xe1, !P1 ;  /* 0x000000e12200780c */ /* 0x000fc60004f81670 */
[----:B------:R1:W-:Y:S01]  /*e680*/  @!P6 STG.E.U8 desc[UR22][R24.64+0xe1], R9 ;  /* 0x0000e1091800e986 */ /* 0x0003e2000c101116 */
[----:B------:R-:W-:Y:S02]  /*e690*/  ISETP.LT.OR P6, PT, R34, 0xe9, !P2 ;  /* 0x000000e92200780c */ /* 0x000fe400057c1670 */
[----:B------:R-:W-:Y:S02]  /*e6a0*/  F2FP.SATFINITE.E4M3.F32.PACK_AB_MERGE_C R11, RZ, R2, RZ ;  /* 0x00000002ff0b723e */ /* 0x000fe400048070ff */
[----:B0-----:R-:W-:-:S03]  /*e6b0*/  F2FP.SATFINITE.E4M3.F32.PACK_AB_MERGE_C R5, RZ, R3, RZ ;  /* 0x00000003ff05723e */ /* 0x001fc600048070ff */
[----:B------:R-:W-:Y:S01]  /*e6c0*/  @!P5 STG.E.U8 desc[UR22][R26.64+0xe1], R11 ;  /* 0x0000e10b1a00d986 */ /* 0x000fe2000c101116 */
[----:B------:R-:W-:-:S03]  /*e6d0*/  ISETP.LT.OR P5, PT, R34, 0xea, !P2 ;  /* 0x000000ea2200780c */ /* 0x000fc600057a1670 */
[----:B------:R0:W-:Y:S01]  /*e6e0*/  @!P4 STG.E.U8 desc[UR22][R26.64+0xe0], R7 ;  /* 0x0000e0071a00c986 */ /* 0x0001e2000c101116 */
[----:B------:R-:W-:-:S03]  /*e6f0*/  ISETP.LT.OR P4, PT, R34, 0xe9, !P1 ;  /* 0x000000e92200780c */ /* 0x000fc60004f81670 */
[----:B------:R0:W-:Y:S01]  /*e700*/  @!P6 STG.E.U8 desc[UR22][R24.64+0xe8], R5 ;  /* 0x0000e8051800e986 */ /* 0x0001e2000c101116 */
[----:B------:R-:W-:Y:S01]  /*e710*/  ISETP.LT.OR P6, PT, R34, 0xea, !P1 ;  /* 0x000000ea2200780c */ /* 0x000fe20004fc1670 */
[----:B------:R-:W-:Y:S01]  /*e720*/  FMUL R2, R219, UR24 ;  /* 0x00000018db027c20 */ /* 0x000fe20008400000 */
[----:B------:R-:W-:Y:S01]  /*e730*/  FMUL R3, R218, UR24 ;  /* 0x00000018da037c20 */ /* 0x000fe20008400000 */
[----:B-1----:R-:W-:-:S03]  /*e740*/  F2FP.SATFINITE.E4M3.F32.PACK_AB_MERGE_C R9, RZ, R0, RZ ;  /* 0x00000000ff09723e */ /* 0x002fc600048070ff */
[----:B------:R-:W-:Y:S02]  /*e750*/  F2FP.SATFINITE.E4M3.F32.PACK_AB_MERGE_C R13, RZ, R2, RZ ;  /* 0x00000002ff0d723e */ /* 0x000fe400048070ff */
[----:B0-----:R-:W-:Y:S01]  /*e760*/  F2FP.SATFINITE.E4M3.F32.PACK_AB_MERGE_C R7, RZ, R3, RZ ;  /* 0x00000003ff07723e */ /* 0x001fe200048070ff */
[----:B------:R0:W-:Y:S01]  /*e770*/  @!P5 STG.E.U8 desc[UR22][R24.64+0xe9], R9 ;  /* 0x0000e9091800d986 */ /* 0x0001e2000c101116 */
[----:B------:R-:W-:-:S03]  /*e780*/  ISETP.LT.OR P5, PT, R34, 0xf2, !P2 ;  /* 0x000000f22200780c */ /* 0x000fc600057a1670 */
[----:B------:R-:W-:Y:S01]  /*e790*/  @!P4 STG.E.U8 desc[UR22][R26.64+0xe8], R13 ;  /* 0x0000e80d1a00c986 */ /* 0x000fe2000c101116 */
[----:B------:R-:W-:-:S03]  /*e7a0*/  ISETP.LT.OR P4, PT, R34, 0xf1, !P2 ;  /* 0x000000f12200780c */ /* 0x000fc60005781670 */
[----:B------:R1:W-:Y:S01]  /*e7b0*/  @!P6 STG.E.U8 desc[UR22][R26.64+0xe9], R7 ;  /* 0x0000e9071a00e986 */ /* 0x0003e2000c101116 */
[----:B------:R-:W-:Y:S01]  /*e7c0*/  ISETP.LT.OR P6, PT, R34, 0xf1, !P1 ;  /* 0x000000f12200780c */ /* 0x000fe20004fc1670 */
[----:B------:R-:W-:Y:S01]  /*e7d0*/  FMUL R0, R220, UR24 ;  /* 0x00000018dc007c20 */ /* 0x000fe20008400000 */
[----:B------:R-:W-:Y:S01]  /*e7e0*/  FMUL R2, R221, UR24 ;  /* 0x00000018dd027c20 */ /* 0x000fe20008400000 */
[----:B------:R-:W-:-:S03]  /*e7f0*/  FMUL R3, R223, UR24 ;  /* 0x00000018df037c20 */ /* 0x000fc60008400000 */
[----:B------:R-:W-:Y:S02]  /*e800*/  F2FP.SATFINITE.E4M3.F32.PACK_AB_MERGE_C R5, RZ, R0, RZ ;  /* 0x00000000ff05723e */ /* 0x000fe400048070ff */
[----:B------:R-:W-:Y:S02]  /*e810*/  F2FP.SATFINITE.E4M3.F32.PACK_AB_MERGE_C R11, RZ, R2, RZ ;  /* 0x00000002ff0b723e */ /* 0x000fe400048070ff */
[----:B0-----:R-:W-:Y:S01]  /*e820*/  F2FP.SATFINITE.E4M3.F32.PACK_AB_MERGE_C R9, RZ, R3, RZ ;  /* 0x00000003ff09723e */ /* 0x001fe200048070ff */
[----:B------:R-:W-:Y:S01]  /*e830*/  @!P4 STG.E.U8 desc[UR22][R24.64+0xf0], R5 ;  /* 0x0000f0051800c986 */ /* 0x000fe2000c101116 */
[----:B------:R-:W-:-:S03]  /*e840*/  ISETP.LT.OR P4, PT, R34, 0xf2, !P1 ;  /* 0x000000f22200780c */ /* 0x000fc60004f81670 */
[----:B------:R0:W-:Y:S01]  /*e850*/  @!P5 STG.E.U8 desc[UR22][R24.64+0xf1], R11 ;  /* 0x0000f10b1800d986 */ /* 0x0001e2000c101116 */
[C---:B------:R-:W-:Y:S02]  /*e860*/  ISETP.LT.OR P5, PT, R34.reuse, 0xf9, !P2 ;  /* 0x000000f92200780c */ /* 0x040fe400057a1670 */
[C---:B------:R-:W-:Y:S01]  /*e870*/  ISETP.LT.OR P2, PT, R34.reuse, 0xfa, !P2 ;  /* 0x000000fa2200780c */ /* 0x040fe20005741670 */
[----:B------:R0:W-:Y:S01]  /*e880*/  @!P6 STG.E.U8 desc[UR22][R26.64+0xf0], R9 ;  /* 0x0000f0091a00e986 */ /* 0x0001e2000c101116 */
[C---:B------:R-:W-:Y:S02]  /*e890*/  ISETP.LT.OR P6, PT, R34.reuse, 0xf9, !P1 ;  /* 0x000000f92200780c */ /* 0x040fe40004fc1670 */
[----:B------:R-:W-:Y:S01]  /*e8a0*/  ISETP.LT.OR P1, PT, R34, 0xfa, !P1 ;  /* 0x000000fa2200780c */ /* 0x000fe20004f21670 */
[----:B---3--:R-:W-:Y:S01]  /*e8b0*/  FMUL R0, R222, UR24 ;  /* 0x00000018de007c20 */ /* 0x008fe20008400000 */
[----:B----4-:R-:W-:-:S04]  /*e8c0*/  FMUL R2, R225, UR24 ;  /* 0x00000018e1027c20 */ /* 0x010fc80008400000 */
[----:B-1----:R-:W-:Y:S01]  /*e8d0*/  F2FP.SATFINITE.E4M3.F32.PACK_AB_MERGE_C R7, RZ, R0, RZ ;  /* 0x00000000ff07723e */ /* 0x002fe200048070ff */
[----:B--2---:R-:W-:Y:S01]  /*e8e0*/  FMUL R3, R224, UR24 ;  /* 0x00000018e0037c20 */ /* 0x004fe20008400000 */
[----:B------:R-:W-:Y:S01]  /*e8f0*/  FMUL R4, R226, UR24 ;  /* 0x00000018e2047c20 */ /* 0x000fe20008400000 */
[----:B0-----:R-:W-:-:S03]  /*e900*/  F2FP.SATFINITE.E4M3.F32.PACK_AB_MERGE_C R11, RZ, R2, RZ ;  /* 0x00000002ff0b723e */ /* 0x001fc600048070ff */
[----:B------:R-:W-:Y:S01]  /*e910*/  F2FP.SATFINITE.E4M3.F32.PACK_AB_MERGE_C R3, RZ, R3, RZ ;  /* 0x00000003ff03723e */ /* 0x000fe200048070ff */
[----:B------:R-:W-:Y:S01]  /*e920*/  FMUL R5, R227, UR24 ;  /* 0x00000018e3057c20 */ /* 0x000fe20008400000 */
[----:B------:R-:W-:Y:S01]  /*e930*/  F2FP.SATFINITE.E4M3.F32.PACK_AB_MERGE_C R9, RZ, R4, RZ ;  /* 0x00000004ff09723e */ /* 0x000fe200048070ff */
[----:B------:R0:W-:Y:S03]  /*e940*/  @!P4 STG.E.U8 desc[UR22][R26.64+0xf1], R7 ;  /* 0x0000f1071a00c986 */ /* 0x0001e6000c101116 */
[----:B------:R-:W-:Y:S01]  /*e950*/  F2FP.SATFINITE.E4M3.F32.PACK_AB_MERGE_C R5, RZ, R5, RZ ;  /* 0x00000005ff05723e */ /* 0x000fe200048070ff */
[----:B------:R0:W-:Y:S04]  /*e960*/  @!P5 STG.E.U8 desc[UR22][R24.64+0xf8], R11 ;  /* 0x0000f80b1800d986 */ /* 0x0001e8000c101116 */
[----:B------:R0:W-:Y:S04]  /*e970*/  @!P2 STG.E.U8 desc[UR22][R24.64+0xf9], R3 ;  /* 0x0000f9031800a986 */ /* 0x0001e8000c101116 */
[----:B------:R0:W-:Y:S04]  /*e980*/  @!P6 STG.E.U8 desc[UR22][R26.64+0xf8], R9 ;  /* 0x0000f8091a00e986 */ /* 0x0001e8000c101116 */
[----:B------:R0:W-:Y:S02]  /*e990*/  @!P1 STG.E.U8 desc[UR22][R26.64+0xf9], R5 ;  /* 0x0000f9051a009986 */ /* 0x0001e4000c101116 */
.L_x_298:
[----:B------:R-:W-:Y:S05]  /*e9a0*/  BSYNC B0 ;  /* 0x0000000000007941 */ /* 0x000fea0003800000 */
.L_x_40:
[----:B------:R-:W2:Y:S01]  /*e9b0*/  LDL.LU R22, [R1+0x80] ;  /* 0x0000800001167983 */ /* 0x000ea20000300800 */
[----:B0-----:R-:W-:Y:S01]  /*e9c0*/  IMAD.U32 R3, RZ, RZ, UR18 ;  /* 0x00000012ff037e24 */ /* 0x001fe2000f8e00ff */
[----:B------:R-:W-:Y:S02]  /*e9d0*/  ULDC.64 UR6, c[0x0][0x650] ;  /* 0x0001940000067ab9 */ /* 0x000fe40000000a00 */
[----:B------:R-:W3:Y:S01]  /*e9e0*/  LDL.LU R19, [R1+0x84] ;  /* 0x0000840001137983 */ /* 0x000ee20000300800 */
[----:B-----5:R-:W-:Y:S01]  /*e9f0*/  IMAD.U32 R0, RZ, RZ, UR20 ;  /* 0x00000014ff007e24 */ /* 0x020fe2000f8e00ff */
[----:B------:R0:W-:Y:S01]  /*ea00*/  SYNCS.ARRIVE.TRANS64.A1T0 RZ, [R3+UR29], RZ ;  /* 0x000000ff03ff79a7 */ /* 0x0001e2000810001d */
[----:B------:R-:W-:Y:S02]  /*ea10*/  IMAD.U32 R2, RZ, RZ, UR20 ;  /* 0x00000014ff027e24 */ /* 0x000fe4000f8e00ff */
[----:B------:R-:W-:Y:S02]  /*ea20*/  IMAD.MOV.U32 R4, RZ, RZ, -0x1 ;  /* 0xffffffffff047424 */ /* 0x000fe400078e00ff */
[----:B0-----:R-:W-:Y:S01]  /*ea30*/  IMAD.U32 R3, RZ, RZ, UR15 ;  /* 0x0000000fff037e24 */ /* 0x001fe2000f8e00ff */
[----:B---3--:R-:W-:-:S02]  /*ea40*/  LEA R19, P1, R0, R19, 0x1 ;  /* 0x0000001300137211 */ /* 0x008fc400078208ff */
[----:B------:R-:W-:Y:S02]  /*ea50*/  PRMT R0, RZ, 0x7610, R0 ;  /* 0x00007610ff007816 */ /* 0x000fe40000000000 */
[----:B--2---:R-:W-:Y:S01]  /*ea60*/  LEA.HI.X R22, R2, R22, R3, 0x1, P1 ;  /* 0x0000001602167211 */ /* 0x004fe200008f0c03 */
[----:B------:R-:W-:Y:S01]  /*ea70*/  IMAD.MOV.U32 R2, RZ, RZ, -0x1 ;  /* 0xffffffffff027424 */ /* 0x000fe200078e00ff */
[----:B------:R0:W-:Y:S01]  /*ea80*/  STL [R1+0x84], R19 ;  /* 0x0000841301007387 */ /* 0x0001e20000100800 */
[----:B------:R-:W-:Y:S01]  /*ea90*/  IMAD.MOV.U32 R3, RZ, RZ, -0x1 ;  /* 0xffffffffff037424 */ /* 0x000fe200078e00ff */
[----:B------:R-:W-:Y:S02]  /*eaa0*/  ISETP.GE.U32.AND P1, PT, R19, UR6, PT ;  /* 0x0000000613007c0c */ /* 0x000fe4000bf26070 */
[----:B------:R0:W-:Y:S02]  /*eab0*/  STL [R1+0x80], R22 ;  /* 0x0000801601007387 */ /* 0x0001e40000100800 */
[----:B------:R-:W-:-:S02]  /*eac0*/  ISETP.GE.U32.AND.EX P1, PT, R22, UR7, PT, P1 ;  /* 0x0000000716007c0c */ /* 0x000fc4000bf26110 */
[----:B------:R0:W-:Y:S04]  /*ead0*/  STL [R1+0x88], R4 ;  /* 0x0000880401007387 */ /* 0x0001e80000100800 */
[----:B------:R0:W-:Y:S04]  /*eae0*/  STL [R1+0x78], R2 ;  /* 0x0000780201007387 */ /* 0x0001e80000100800 */
[----:B------:R0:W-:Y:S03]  /*eaf0*/  STL [R1+0x8c], R3 ;  /* 0x00008c0301007387 */ /* 0x0001e60000100800 */
[----:B------:R-:W-:Y:S05]  /*eb00*/  @P1 BRA `(.L_x_299) ;  /* 0x0000000400741947 */ /* 0x000fea0003800000 */
[----:B------:R-:W2:Y:S01]  /*eb10*/  S2R R14, SR_CTAID.X ;  /* 0x00000000000e7919 */ /* 0x000ea20000002500 */
[----:B------:R-:W3:Y:S01]  /*eb20*/  LDC.64 R8, c[0x0][0x628] ;  /* 0x00018a00ff087b82 */ /* 0x000ee20000000a00 */
[----:B------:R-:W-:Y:S01]  /*eb30*/  ULDC UR6, c[0x0][0x150] ;  /* 0x0000540000067ab9 */ /* 0x000fe20000000800 */
[----:B------:R-:W-:Y:S01]  /*eb40*/  IMAD.MOV.U32 R6, RZ, RZ, R19 ;  /* 0x000000ffff067224 */ /* 0x000fe200078e0013 */
[----:B------:R-:W0:Y:S01]  /*eb50*/  S2R R16, SR_CTAID.Y ;  /* 0x0000000000107919 */ /* 0x000e220000002600 */
[----:B------:R-:W-:-:S04]  /*eb60*/  IMAD.MOV.U32 R7, RZ, RZ, R22 ;  /* 0x000000ffff077224 */ /* 0x000fc800078e0016 */
[----:B------:R-:W0:Y:S08]  /*eb70*/  LDC R17, c[0x0][0x144] ;  /* 0x00005100ff117b82 */ /* 0x000e300000000800 */
[----:B------:R-:W0:Y:S08]  /*eb80*/  LDC R10, c[0x0][0x630] ;  /* 0x00018c00ff0a7b82 */ /* 0x000e300000000800 */
[----:B------:R-:W0:Y:S01]  /*eb90*/  LDC.64 R12, c[0x0][0x620] ;  /* 0x00018800ff0c7b82 */ /* 0x000e220000000a00 */
[----:B---3--:R-:W-:-:S04]  /*eba0*/  ISETP.NE.U32.AND P1, PT, R8, RZ, PT ;  /* 0x000000ff0800720c */ /* 0x008fc80003f25070 */
[----:B------:R-:W-:Y:S02]  /*ebb0*/  ISETP.NE.AND.EX P1, PT, R9, RZ, PT, P1 ;  /* 0x000000ff0900720c */ /* 0x000fe40003f25310 */
[----:B--2---:R-:W-:-:S05]  /*ebc0*/  I2FP.F32.U32 R0, R14 ;  /* 0x0000000e00007245 */ /* 0x004fca0000201000 */
[----:B------:R-:W-:-:S04]  /*ebd0*/  FMUL R0, R0, UR6 ;  /* 0x0000000600007c20 */ /* 0x000fc80008400000 */
[----:B------:R2:W3:Y:S02]  /*ebe0*/  F2I.U32.TRUNC.NTZ R15, R0 ;  /* 0x00000000000f7305 */ /* 0x0004e4000020f000 */
[----:B------:R-:W-:Y:S05]  /*ebf0*/  @!P1 BRA `(.L_x_300) ;  /* 0x0000000000289947 */ /* 0x000fea0003800000 */
[----:B--2---:R-:W2:Y:S02]  /*ec00*/  LDC R0, c[0x0][0x634] ;  /* 0x00018d00ff007b82 */ /* 0x004ea40000000800 */
[----:B--2---:R-:W-:-:S05]  /*ec10*/  IADD3 R7, P1, R19, R0, RZ ;  /* 0x0000000013077210 */ /* 0x004fca0007f3e0ff */
[----:B------:R-:W-:-:S04]  /*ec20*/  IMAD.X R11, RZ, RZ, R22, P1 ;  /* 0x000000ffff0b7224 */ /* 0x000fc800008e0616 */
[----:B0-----:R-:W-:-:S04]  /*ec30*/  IMAD.WIDE.U32 R2, R11, R8, RZ ;  /* 0x000000080b027225 */ /* 0x001fc800078e00ff */
[----:B------:R-:W-:-:S04]  /*ec40*/  IMAD.WIDE.U32 R4, P1, R7, R9, R2 ;  /* 0x0000000907047225 */ /* 0x000fc80007820002 */
[----:B------:R-:W-:-:S04]  /*ec50*/  IMAD.WIDE.U32 R2, R7, R8, RZ ;  /* 0x0000000807027225 */ /* 0x000fc800078e00ff */
[----:B------:R-:W-:Y:S01]  /*ec60*/  IMAD.X R7, RZ, RZ, RZ, P1 ;  /* 0x000000ffff077224 */ /* 0x000fe200008e06ff */
[----:B------:R-:W-:Y:S01]  /*ec70*/  IADD3 RZ, P1, R3, R4, RZ ;  /* 0x0000000403ff7210 */ /* 0x000fe20007f3e0ff */
[----:B------:R-:W-:-:S04]  /*ec80*/  IMAD.MOV.U32 R6, RZ, RZ, R5 ;  /* 0x000000ffff067224 */ /* 0x000fc800078e0005 */
[----:B------:R-:W-:-:S08]  /*ec90*/  IMAD.WIDE.U32.X R6, R11, R9, R6, P1 ;  /* 0x000000090b067225 */ /* 0x000fd000008e0406 */
.L_x_300:
[-CC-:B0-----:R-:W-:Y:S01]  /*eca0*/  SHF.R.U64 R11, R6, R10.reuse, R7.reuse ;  /* 0x0000000a060b7219 */ /* 0x181fe20000001207 */
[----:B------:R-:W0:Y:S01]  /*ecb0*/  LDC.64 R20, c[0x0][0x640] ;  /* 0x00019000ff147b82 */ /* 0x000e220000000a00 */
[----:B--2---:R-:W-:Y:S01]  /*ecc0*/  SHF.R.U32.HI R0, RZ, R10, R7 ;  /* 0x0000000aff007219 */ /* 0x004fe20000011607 */
[----:B------:R-:W-:Y:S01]  /*ecd0*/  IMAD.MOV.U32 R2, RZ, RZ, R19 ;  /* 0x000000ffff027224 */ /* 0x000fe200078e0013 */
[----:B------:R-:W-:Y:S01]  /*ece0*/  IADD3 R5, P1, RZ, -R11, RZ ;  /* 0x8000000bff057210 */ /* 0x000fe20007f3e0ff */
[----:B---3--:R-:W-:Y:S01]  /*ecf0*/  IMAD.MOV R15, RZ, RZ, -R15 ;  /* 0x000000ffff0f7224 */ /* 0x008fe200078e0a0f */
[----:B------:R-:W-:Y:S01]  /*ed00*/  ULDC UR6, c[0x0][0x154] ;  /* 0x0000550000067ab9 */ /* 0x000fe20000000800 */
[----:B------:R-:W-:Y:S02]  /*ed10*/  IMAD.MOV.U32 R7, RZ, RZ, 0x1 ;  /* 0x00000001ff077424 */ /* 0x000fe400078e00ff */
[----:B------:R-:W2:Y:S01]  /*ed20*/  LDC R4, c[0x0][0x618] ;  /* 0x00018600ff047b82 */ /* 0x000ea20000000800 */
[----:B------:R-:W-:-:S02]  /*ed30*/  IMAD.X R3, RZ, RZ, ~R0, P1 ;  /* 0x000000ffff037224 */ /* 0x000fc400008e0e00 */
[----:B------:R-:W-:Y:S02]  /*ed40*/  IMAD R17, R17, R15, R14 ;  /* 0x0000000f11117224 */ /* 0x000fe400078e020e */
[-C--:B------:R-:W-:Y:S02]  /*ed50*/  IMAD R0, R3, R12.reuse, RZ ;  /* 0x0000000c03007224 */ /* 0x080fe400078e02ff */
[----:B------:R-:W-:Y:S01]  /*ed60*/  IMAD.MOV.U32 R3, RZ, RZ, R22 ;  /* 0x000000ffff037224 */ /* 0x000fe200078e0016 */
[----:B------:R-:W3:Y:S01]  /*ed70*/  LDC R6, c[0x0][0x608] ;  /* 0x00018200ff067b82 */ /* 0x000ee20000000800 */
[----:B------:R-:W-:-:S04]  /*ed80*/  IMAD.WIDE.U32 R2, R5, R12, R2 ;  /* 0x0000000c05027225 */ /* 0x000fc800078e0002 */
[----:B------:R-:W-:-:S03]  /*ed90*/  IMAD R5, R5, R13, R0 ;  /* 0x0000000d05057224 */ /* 0x000fc600078e0200 */
[----:B------:R-:W5:Y:S01]  /*eda0*/  LDC R18, c[0x0][0x658] ;  /* 0x00019600ff127b82 */ /* 0x000f620000000800 */
[----:B------:R-:W-:Y:S01]  /*edb0*/  I2FP.F32.U32 R0, R16 ;  /* 0x0000001000007245 */ /* 0x000fe20000201000 */
[----:B------:R-:W-:Y:S01]  /*edc0*/  IMAD.IADD R3, R3, 0x1, R5 ;  /* 0x0000000103037824 */ /* 0x000fe200078e0205 */
[----:B0-----:R-:W-:Y:S01]  /*edd0*/  ISETP.NE.U32.AND P1, PT, R20, RZ, PT ;  /* 0x000000ff1400720c */ /* 0x001fe20003f25070 */
[----:B------:R-:W-:Y:S02]  /*ede0*/  IMAD.MOV.U32 R5, RZ, RZ, -0x1 ;  /* 0xffffffffff057424 */ /* 0x000fe400078e00ff */
[----:B------:R-:W-:Y:S02]  /*edf0*/  FMUL R0, R0, UR6 ;  /* 0x0000000600007c20 */ /* 0x000fe40008400000 */
[----:B------:R-:W0:Y:S01]  /*ee00*/  LDC R15, c[0x0][0x148] ;  /* 0x00005200ff0f7b82 */ /* 0x000e220000000800 */
[----:B--2---:R-:W-:Y:S01]  /*ee10*/  SHF.R.U64 R10, R2, R4, R3 ;  /* 0x00000004020a7219 */ /* 0x004fe20000001203 */
[----:B------:R2:W0:Y:S01]  /*ee20*/  F2I.U32.TRUNC.NTZ R13, R0 ;  /* 0x00000000000d7305 */ /* 0x000422000020f000 */
[----:B------:R-:W-:-:S02]  /*ee30*/  ISETP.NE.AND.EX P1, PT, R21, RZ, PT, P1 ;  /* 0x000000ff1500720c */ /* 0x000fc40003f25310 */
[----:B------:R-:W-:-:S03]  /*ee40*/  SHF.R.U32.HI R3, RZ, R4, R3 ;  /* 0x00000004ff037219 */ /* 0x000fc60000011603 */
[----:B------:R-:W0:Y:S01]  /*ee50*/  LDC R14, c[0x0][0x600] ;  /* 0x00018000ff0e7b82 */ /* 0x000e220000000800 */
[-CC-:B---3--:R-:W-:Y:S02]  /*ee60*/  SHF.R.U64 R8, R10, R6.reuse, R3.reuse ;  /* 0x000000060a087219 */ /* 0x188fe40000001203 */
[----:B------:R-:W-:-:S05]  /*ee70*/  SHF.R.U32.HI R3, RZ, R6, R3 ;  /* 0x00000006ff037219 */ /* 0x000fca0000011603 */
[----:B------:R-:W3:Y:S01]  /*ee80*/  LDC R22, c[0x0][0x648] ;  /* 0x00019200ff167b82 */ /* 0x000ee20000000800 */
[-CC-:B-----5:R-:W-:Y:S02]  /*ee90*/  SHF.R.U64 R12, R8, R18.reuse, R3.reuse ;  /* 0x00000012080c7219 */ /* 0x1a0fe40000001203 */
[-C--:B------:R-:W-:Y:S02]  /*eea0*/  SHF.L.U32 R5, R5, R18.reuse, RZ ;  /* 0x0000001205057219 */ /* 0x080fe400000006ff */
[-C--:B------:R-:W-:Y:S01]  /*eeb0*/  SHF.R.U32.HI R3, RZ, R18.reuse, R3 ;  /* 0x00000012ff037219 */ /* 0x080fe20000011603 */
[----:B------:R-:W-:Y:S01]  /*eec0*/  IMAD.MOV.U32 R2, RZ, RZ, R12 ;  /* 0x000000ffff027224 */ /* 0x000fe200078e000c */
[----:B------:R-:W-:Y:S01]  /*eed0*/  SHF.L.U32 R18, R7, R18, RZ ;  /* 0x0000001207127219 */ /* 0x000fe200000006ff */
[----:B------:R-:W0:Y:S01]  /*eee0*/  LDC R23, c[0x0][0x638] ;  /* 0x00018e00ff177b82 */ /* 0x000e220000000800 */
[----:B------:R-:W-:-:S07]  /*eef0*/  LOP3.LUT R19, RZ, R5, RZ, 0x33, !PT ;  /* 0x00000005ff137212 */ /* 0x000fce00078e33ff */
[----:B------:R-:W0:Y:S01]  /*ef00*/  LDC R24, c[0x0][0x610] ;  /* 0x00018400ff187b82 */ /* 0x000e220000000800 */
[----:B--2---:R-:W-:Y:S05]  /*ef10*/  @!P1 BRA `(.L_x_301) ;  /* 0x0000000000289947 */ /* 0x004fea0003800000 */
[----:B------:R-:W2:Y:S02]  /*ef20*/  LDC R7, c[0x0][0x64c] ;  /* 0x00019300ff077b82 */ /* 0x000ea40000000800 */
[----:B--2---:R-:W-:-:S05]  /*ef30*/  IADD3 R7, P1, R12, R7, RZ ;  /* 0x000000070c077210 */ /* 0x004fca0007f3e0ff */
        /* <DEDUP_REMOVED lines=8> */
.L_x_301:
[----:B---3--:R-:W-:Y:S01]  /*efc0*/  SHF.R.U64 R0, R2, R22, R3 ;  /* 0x0000001602007219 */ /* 0x008fe20000001203 */
[----:B0-----:R-:W-:Y:S01]  /*efd0*/  VIADD R7, R14, 0xffffffff ;  /* 0xffffffff0e077836 */ /* 0x001fe20000000000 */
[----:B------:R-:W-:Y:S01]  /*efe0*/  LOP3.LUT R5, R8, R19, RZ, 0xc0, !PT ;  /* 0x0000001308057212 */ /* 0x000fe200078ec0ff */
[----:B------:R-:W-:Y:S02]  /*eff0*/  IMAD.MOV R13, RZ, RZ, -R13 ;  /* 0x000000ffff0d7224 */ /* 0x000fe400078e0a0d */
[----:B------:R-:W-:Y:S02]  /*f000*/  IMAD.MOV R3, RZ, RZ, -R0 ;  /* 0x000000ffff037224 */ /* 0x000fe400078e0a00 */
[----:B------:R-:W-:Y:S01]  /*f010*/  IMAD R2, R18, R0, R5 ;  /* 0x0000000012027224 */ /* 0x000fe200078e0205 */
[----:B------:R-:W-:Y:S01]  /*f020*/  LOP3.LUT R5, R10, R7, RZ, 0xc0, !PT ;  /* 0x000000070a057212 */ /* 0x000fe200078ec0ff */
[----:B------:R-:W-:Y:S02]  /*f030*/  @P3 IMAD R17, R15, R13, R16 ;  /* 0x0000000d0f113224 */ /* 0x000fe400078e0210 */
[----:B------:R-:W-:-:S02]  /*f040*/  IMAD R0, R3, R23, R12 ;  /* 0x0000001703007224 */ /* 0x000fc400078e020c */
[----:B------:R-:W-:Y:S02]  /*f050*/  IMAD.MOV.U32 R4, RZ, RZ, 0x1 ;  /* 0x00000001ff047424 */ /* 0x000fe400078e00ff */
[----:B------:R-:W-:Y:S02]  /*f060*/  IMAD R2, R2, R24, R17 ;  /* 0x0000001802027224 */ /* 0x000fe400078e0211 */
[----:B------:R-:W-:Y:S01]  /*f070*/  IMAD R3, R0, R14, R5 ;  /* 0x0000000e00037224 */ /* 0x000fe200078e0205 */
[----:B------:R-:W-:-:S04]  /*f080*/  PRMT R0, R4, 0x7610, R0 ;  /* 0x0000761004007816 */ /* 0x000fc80000000000 */
[----:B------:R-:W-:Y:S02]  /*f090*/  SEL R4, R3, R2, !P3 ;  /* 0x0000000203047207 */ /* 0x000fe40005800000 */
[----:B------:R-:W-:-:S03]  /*f0a0*/  SEL R2, R2, R3, !P3 ;  /* 0x0000000302027207 */ /* 0x000fc60005800000 */
[----:B------:R2:W-:Y:S04]  /*f0b0*/  STL [R1+0x8c], R4 ;  /* 0x00008c0401007387 */ /* 0x0005e80000100800 */
[----:B------:R2:W-:Y:S04]  /*f0c0*/  STL [R1+0x78], R11 ;  /* 0x0000780b01007387 */ /* 0x0005e80000100800 */
[----:B------:R2:W-:Y:S02]  /*f0d0*/  STL [R1+0x88], R2 ;  /* 0x0000880201007387 */ /* 0x0005e40000100800 */
.L_x_299:
[----:B------:R-:W-:Y:S01]  /*f0e0*/  LOP3.LUT P1, RZ, R0, 0xff, RZ, 0xc0, !PT ;  /* 0x000000ff00ff7812 */ /* 0x000fe2000782c0ff */
[----:B------:R-:W-:-:S12]  /*f0f0*/  ULOP3.LUT UR30, UR30, 0x1, URZ, 0x3c, !UPT ;  /* 0x000000011e1e7892 */ /* 0x000fd8000f8e3c3f */
[----:B------:R-:W-:Y:S05]  /*f100*/  @P1 BRA `(.L_x_302) ;  /* 0xffffff2400c81947 */ /* 0x000fea000383ffff */
[----:B------:R-:W-:Y:S05]  /*f110*/  EXIT ;  /* 0x000000000000794d */ /* 0x000fea0003800000 */
.L_x_18:
[----:B------:R-:W-:-:S08]  /*f120*/  ISETP.NE.AND P0, PT, RZ, UR6, PT ;  /* 0x00000006ff007c0c */ /* 0x000fd0000bf05270 */
[----:B0123--:R-:W0:-:S00]  /*f130*/  USETMAXREG.DEALLOC.CTAPOOL 0x28 ;  /* 0x00000028000079c8 */ /* 0x00fe0000080e0500 */
[----:B------:R-:W-:Y:S05]  /*f140*/  @P0 EXIT ;  /* 0x000000000000094d */ /* 0x000fea0003800000 */
[----:B0-----:R-:W-:Y:S01]  /*f150*/  LOP3.LUT P0, RZ, R0, 0xff, RZ, 0xc0, !PT ;  /* 0x000000ff00ff7812 */ /* 0x001fe2000780c0ff */
[----:B------:R-:W-:Y:S02]  /*f160*/  IMAD.MOV.U32 R0, RZ, RZ, 0x1 ;  /* 0x00000001ff007424 */ /* 0x000fe400078e00ff */
[----:B------:R-:W-:-:S10]  /*f170*/  IMAD.MOV.U32 R9, RZ, RZ, RZ ;  /* 0x000000ffff097224 */ /* 0x000fd400078e00ff */
[----:B------:R-:W-:Y:S05]  /*f180*/  @!P0 BRA `(.L_x_303) ;  /* 0x0000000c00608947 */ /* 0x000fea0003800000 */
[----:B------:R-:W0:Y:S01]  /*f190*/  S2UR UR8, SR_CgaCtaId ;  /* 0x00000000000879c3 */ /* 0x000e220000008800 */
[----:B------:R-:W-:Y:S01]  /*f1a0*/  LOP3.LUT P0, RZ, R2, 0x1f, RZ, 0xc0, !PT ;  /* 0x0000001f02ff7812 */ /* 0x000fe2000780c0ff */
[----:B------:R-:W-:Y:S01]  /*f1b0*/  ULDC UR5, c[0x0][0x658] ;  /* 0x0001960000057ab9 */ /* 0x000fe20000000800 */
[----:B------:R-:W-:Y:S01]  /*f1c0*/  UMOV UR6, 0xffffffff ;  /* 0xffffffff00067882 */ /* 0x000fe20000000000 */
[----:B------:R-:W-:Y:S01]  /*f1d0*/  BSSY B0, `(.L_x_303) ;  /* 0x00000d3000007945 */ /* 0x000fe20003800000 */
[----:B------:R-:W-:Y:S01]  /*f1e0*/  USHF.L.U32 UR6, UR6, UR5, URZ ;  /* 0x0000000506067299 */ /* 0x000fe2000800063f */
[C---:B------:R-:W-:Y:S01]  /*f1f0*/  ISETP.NE.AND P2, PT, R3.reuse, RZ, PT ;  /* 0x000000ff0300720c */ /* 0x040fe20003f45270 */
[----:B------:R-:W-:Y:S01]  /*f200*/  IMAD.MOV.U32 R10, RZ, RZ, 0x1 ;  /* 0x00000001ff0a7424 */ /* 0x000fe200078e00ff */
[----:B------:R-:W-:Y:S01]  /*f210*/  ISETP.NE.OR P0, PT, R3, RZ, !P0 ;  /* 0x000000ff0300720c */ /* 0x000fe20004705670 */
[----:B------:R-:W-:Y:S01]  /*f220*/  IMAD.MOV.U32 R0, RZ, RZ, 0x1 ;  /* 0x00000001ff007424 */ /* 0x000fe200078e00ff */
[----:B------:R-:W-:Y:S01]  /*f230*/  ULDC UR4, c[0x0][0x600] ;  /* 0x0001800000047ab9 */ /* 0x000fe20000000800 */
[----:B------:R-:W-:Y:S01]  /*f240*/  IMAD.MOV.U32 R9, RZ, RZ, RZ ;  /* 0x000000ffff097224 */ /* 0x000fe200078e00ff */
[----:B------:R-:W-:Y:S01]  /*f250*/  UMOV UR7, 0x1 ;  /* 0x0000000100077882 */ /* 0x000fe20000000000 */
[----:B------:R-:W-:-:S02]  /*f260*/  UIADD3 UR28, UR14, 0x1, URZ ;  /* 0x000000010e1c7890 */ /* 0x000fc4000fffe03f */
[----:B------:R-:W-:Y:S02]  /*f270*/  ULOP3.LUT UR25, UR13, 0x2, URZ, 0xfc, !UPT ;  /* 0x000000020d197892 */ /* 0x000fe4000f8efc3f */
[----:B------:R-:W-:Y:S02]  /*f280*/  UIADD3 UR4, UR4, -0x1, URZ ;  /* 0xffffffff04047890 */ /* 0x000fe4000fffe03f */
[----:B------:R-:W-:Y:S02]  /*f290*/  USHF.L.U32 UR22, UR7, UR5, URZ ;  /* 0x0000000507167299 */ /* 0x000fe4000800063f */
[----:B------:R-:W-:Y:S01]  /*f2a0*/  ULOP3.LUT UR19, URZ, UR6, URZ, 0x33, !UPT ;  /* 0x000000063f137292 */ /* 0x000fe2000f8e333f */
[----:B------:R-:W-:Y:S01]  /*f2b0*/  ULDC.64 UR26, c[0x0][0x198] ;  /* 0x00006600001a7ab9 */ /* 0x000fe20000000a00 */
[----:B0-----:R-:W-:-:S10]  /*f2c0*/  IMAD.U32 R8, RZ, RZ, UR8 ;  /* 0x00000008ff087e24 */ /* 0x001fd4000f8e00ff */
.L_x_315:
[----:B------:R-:W-:-:S03]  /*f2d0*/  UMOV UR5, 0xffffffff ;  /* 0xffffffff00057882 */ /* 0x000fc60000000000 */
[----:B01----:R-:W-:Y:S05]  /*f2e0*/  BRA.DIV UR5, `(.L_x_304) ;  /* 0x0000001605307947 */ /* 0x003fea000b800000 */
[----:B------:R-:W-:-:S13]  /*f2f0*/  ELECT P1, URZ, PT ;  /* 0x00000000003f782f */ /* 0x000fda0003820000 */
.L_x_335:
[----:B------:R-:W0:Y:S01]  /*f300*/  LDC R2, c[0x0][0x28c] ;  /* 0x0000a300ff027b82 */ /* 0x000e220000000800 */
[----:B------:R-:W-:Y:S01]  /*f310*/  BSSY B1, `(.L_x_305) ;  /* 0x000003f000017945 */ /* 0x000fe20003800000 */
[----:B0-----:R-:W-:-:S13]  /*f320*/  ISETP.LT.OR P1, PT, R2, 0x1, !P1 ;  /* 0x000000010200780c */ /* 0x001fda0004f21670 */
[----:B------:R-:W-:Y:S05]  /*f330*/  @P1 BRA `(.L_x_306) ;  /* 0x0000000000f01947 */ /* 0x000fea0003800000 */
[----:B------:R-:W2:Y:S04]  /*f340*/  LDL.LU R4, [R1+0x88] ;  /* 0x0000880001047983 */ /* 0x000ea80000300800 */
[----:B------:R-:W3:Y:S01]  /*f350*/  LDL.LU R3, [R1+0x8c] ;  /* 0x00008c0001037983 */ /* 0x000ee20000300800 */
[----:B------:R-:W-:Y:S02]  /*f360*/  IMAD.MOV.U32 R13, RZ, RZ, RZ ;  /* 0x000000ffff0d7224 */ /* 0x000fe400078e00ff */
[----:B------:R-:W-:Y:S02]  /*f370*/  IMAD.U32 R14, RZ, RZ, UR28 ;  /* 0x0000001cff0e7e24 */ /* 0x000fe4000f8e00ff */
[----:B------:R-:W-:Y:S02]  /*f380*/  IMAD.MOV.U32 R2, RZ, RZ, R0 ;  /* 0x000000ffff027224 */ /* 0x000fe400078e0000 */
[----:B--2---:R-:W-:-:S02]  /*f390*/  IMAD R8, R4, 0x4, R8 ;  /* 0x0000000404087824 */ /* 0x004fc400078e0208 */
[----:B---3--:R-:W-:Y:S02]  /*f3a0*/  IMAD.SHL.U32 R6, R3, 0x100, RZ ;  /* 0x0000010003067824 */ /* 0x008fe400078e00ff */
[----:B------:R-:W-:Y:S02]  /*f3b0*/  IMAD.MOV.U32 R3, RZ, RZ, R9 ;  /* 0x000000ffff037224 */ /* 0x000fe400078e0009 */
[----:B------:R-:W-:-:S07]  /*f3c0*/  IMAD.SHL.U32 R7, R8, 0x10, RZ ;  /* 0x0000001008077824 */ /* 0x000fce00078e00ff */
.L_x_310:
[----:B------:R-:W0:Y:S01]  /*f3d0*/  S2UR UR5, SR_CgaCtaId ;  /* 0x00000000000579c3 */ /* 0x000e220000008800 */
[----:B------:R-:W-:Y:S02]  /*f3e0*/  MOV R5, 0x400 ;  /* 0x0000040000057802 */ /* 0x000fe40000000f00 */
[----:B------:R-:W-:Y:S01]  /*f3f0*/  SHF.L.U32 R4, R2, 0x1f, RZ ;  /* 0x0000001f02047819 */ /* 0x000fe200000006ff */
[----:B0-----:R-:W-:-:S05]  /*f400*/  IMAD.U32 R8, RZ, RZ, UR5 ;  /* 0x00000005ff087e24 */ /* 0x001fca000f8e00ff */
[----:B------:R-:W-:Y:S02]  /*f410*/  LEA R12, R8, R5, 0x18 ;  /* 0x00000005080c7211 */ /* 0x000fe400078ec0ff */
[----:B------:R-:W0:Y:S03]  /*f420*/  @!P2 LDC R5, c[0x0][0x500] ;  /* 0x00014000ff05ab82 */ /* 0x000e260000000800 */
[----:B------:R-:W-:-:S04]  /*f430*/  IMAD R11, R3, 0x8, R12 ;  /* 0x00000008030b7824 */ /* 0x000fc800078e020c */
[----:B------:R-:W1:Y:S02]  /*f440*/  SYNCS.PHASECHK.TRANS64.TRYWAIT P1, [R11+URZ+0x58], R4 ;  /* 0x000058040b0075a7 */ /* 0x000e64000802017f */
[----:B-1----:R-:W-:Y:S05]  /*f450*/  @!P1 BRA `(.L_x_307) ;  /* 0x0000001000f49947 */ /* 0x002fea0003800000 */
.L_x_336:
[----:B------:R-:W-:Y:S01]  /*f460*/  UPRMT UR5, UR25, 0x9910, URZ ;  /* 0x0000991019057896 */ /* 0x000fe2000800003f */
[----:B0-----:R0:W-:Y:S03]  /*f470*/  @!P2 SYNCS.ARRIVE.TRANS64 RZ, [R11+URZ], R5 ;  /* 0x000000050bffa9a7 */ /* 0x0011e6000800003f */
[----:B------:R-:W-:-:S06]  /*f480*/  UISETP.NE.AND UP0, UPT, UR5, 0x2, UPT ;  /* 0x000000020500788c */ /* 0x000fcc000bf05270 */
[----:B------:R-:W-:-:S13]  /*f490*/  PLOP3.LUT P1, PT, PT, PT, UP0, 0x80, 0x0 ;  /* 0x000000000000781c */ /* 0x000fda0003f2f008 */
[----:B0-----:R-:W-:Y:S05]  /*f4a0*/  @P1 BRA `(.L_x_308) ;  /* 0x0000000000041947 */ /* 0x001fea0003800000 */
[----:B------:R-:W-:Y:S01]  /*f4b0*/  BPT.TRAP 0x1 ;  /* 0x000000040000795c */ /* 0x000fe20000300000 */
.L_x_308:
[----:B------:R-:W-:Y:S05]  /*f4c0*/  @P0 BRA `(.L_x_309) ;  /* 0x0000000000040947 */ /* 0x000fea0003800000 */
[----:B------:R-:W-:Y:S01]  /*f4d0*/  BPT.TRAP 0x1 ;  /* 0x000000040000795c */ /* 0x000fe20000300000 */
.L_x_309:
[----:B------:R-:W2:Y:S01]  /*f4e0*/  LDL R5, [R1+0x78] ;  /* 0x0000780001057983 */ /* 0x000ea20000100800 */
[----:B-1----:R-:W-:Y:S01]  /*f4f0*/  IMAD R4, R3, 0x4, R8 ;  /* 0x0000000403047824 */ /* 0x002fe200078e0208 */
[----:B------:R-:W-:Y:S01]  /*f500*/  R2UR UR9, R11 ;  /* 0x000000000b0972ca */ /* 0x000fe200000e0000 */
[----:B------:R-:W-:Y:S01]  /*f510*/  VIADD R14, R14, 0xffffffff ;  /* 0xffffffff0e0e7836 */ /* 0x000fe20000000000 */
[----:B------:R-:W-:Y:S01]  /*f520*/  UIADD3 UR6, UP0, UR26, 0xf0, URZ ;  /* 0x000000f01a067890 */ /* 0x000fe2000ff1e03f */
[--C-:B------:R-:W-:Y:S01]  /*f530*/  IMAD.U32 R4, R4, 0x400, R12.reuse ;  /* 0x0000040004047824 */ /* 0x100fe200078e000c */
[----:B------:R-:W-:Y:S01]  /*f540*/  R2UR UR11, R7 ;  /* 0x00000000070b72ca */ /* 0x000fe200000e0000 */
[----:B------:R-:W-:Y:S01]  /*f550*/  IMAD R12, R3, 0x4000, R12 ;  /* 0x00004000030c7824 */ /* 0x000fe200078e020c */
[----:B------:R-:W-:Y:S01]  /*f560*/  R2UR UR10, R13 ;  /* 0x000000000d0a72ca */ /* 0x000fe200000e0000 */
[----:B------:R-:W-:Y:S01]  /*f570*/  UIADD3 UR30, UP1, UR26, 0x1f0, URZ ;  /* 0x000001f01a1e7890 */ /* 0x000fe2000ff3e03f */
[----:B------:R-:W-:Y:S01]  /*f580*/  R2UR UR5, R4 ;  /* 0x00000000040572ca */ /* 0x000fe200000e0000 */
[----:B------:R-:W-:Y:S01]  /*f590*/  UIADD3.X UR7, URZ, UR27, URZ, UP0, !UPT ;  /* 0x0000001b3f077290 */ /* 0x000fe200087fe43f */
[----:B------:R-:W-:Y:S01]  /*f5a0*/  R2UR UR8, R12 ;  /* 0x000000000c0872ca */ /* 0x000fe200000e0000 */
[----:B------:R-:W-:Y:S01]  /*f5b0*/  VIADD R3, R3, 0x1 ;  /* 0x0000000103037836 */ /* 0x000fe20000000000 */
[----:B------:R-:W-:Y:S01]  /*f5c0*/  R2UR UR23, R6 ;  /* 0x00000000061772ca */ /* 0x000fe200000e0000 */
[----:B------:R-:W-:Y:S01]  /*f5d0*/  UIADD3.X UR31, URZ, UR27, URZ, UP1, !UPT ;  /* 0x0000001b3f1f7290 */ /* 0x000fe20008ffe43f */
[----:B------:R-:W-:Y:S01]  /*f5e0*/  ISETP.GT.AND P4, PT, R14, 0x1, PT ;  /* 0x000000010e00780c */ /* 0x000fe20003f84270 */
[----:B------:R-:W-:Y:S01]  /*f5f0*/  UMOV UR24, 0xf0000 ;  /* 0x000f000000187882 */ /* 0x000fe20000000000 */
[----:B------:R-:W-:Y:S01]  /*f600*/  UMOV UR16, 0x0 ;  /* 0x0000000000107882 */ /* 0x000fe20000000000 */
[----:B------:R-:W-:Y:S01]  /*f610*/  UMOV UR17, 0x10000000 ;  /* 0x1000000000117882 */ /* 0x000fe20000000000 */
[----:B------:R-:W-:Y:S01]  /*f620*/  ISETP.NE.AND P1, PT, R3, 0xb, PT ;  /* 0x0000000b0300780c */ /* 0x000fe20003f25270 */
[----:B------:R-:W-:-:S02]  /*f630*/  VIADD R13, R13, 0x40 ;  /* 0x000000400d0d7836 */ /* 0x000fc40000000000 */
[----:B------:R-:W-:Y:S01]  /*f640*/  UIADD3 UR5, UR5, 0x180, URZ ;  /* 0x0000018005057890 */ /* 0x000fe2000fffe03f */
[----:B------:R-:W-:Y:S01]  /*f650*/  SEL R3, R3, RZ, P1 ;  /* 0x000000ff03037207 */ /* 0x000fe20000800000 */
[----:B------:R-:W-:-:S05]  /*f660*/  UIADD3 UR18, UR8, 0xb180, URZ ;  /* 0x0000b18008127890 */ /* 0x000fca000fffe03f */
[----:B------:R-:W-:Y:S01]  /*f670*/  UMOV UR8, UR5 ;  /* 0x0000000500087c82 */ /* 0x000fe20008000000 */
[----:B--2---:R-:W-:Y:S02]  /*f680*/  R2UR UR12, R5 ;  /* 0x00000000050c72ca */ /* 0x004fe400000e0000 */
[----:B------:R-:W-:-:S04]  /*f690*/  SEL R5, RZ, 0x1, P1 ;  /* 0x00000001ff057807 */ /* 0x000fc80000800000 */
[----:B------:R-:W-:-:S07]  /*f6a0*/  LOP3.LUT R2, R2, R5, RZ, 0x3c, !PT ;  /* 0x0000000502027212 */ /* 0x000fce00078e3cff */
[----:B------:R0:W-:Y:S02]  /*f6b0*/  UTMALDG.3D.MULTICAST [UR8], [UR6], UR24, desc[UR16] ;  /* 0x00001008060073b4 */ /* 0x0001e40008011818 */
[----:B0-----:R-:W-:Y:S01]  /*f6c0*/  UMOV UR8, UR18 ;  /* 0x0000001200087c82 */ /* 0x001fe20008000000 */
[----:B------:R-:W-:Y:S02]  /*f6d0*/  UMOV UR11, UR23 ;  /* 0x00000017000b7c82 */ /* 0x000fe40008000000 */
[----:B------:R0:W-:Y:S02]  /*f6e0*/  UTMALDG.3D [UR8], [UR30], desc[UR16] ;  /* 0x000010081e0075b4 */ /* 0x0001e40008011000 */
[----:B0-----:R-:W-:Y:S05]  /*f6f0*/  @P4 BRA `(.L_x_310) ;  /* 0xfffffffc00344947 */ /* 0x001fea000383ffff */
.L_x_306:
[----:B------:R-:W-:Y:S05]  /*f700*/  BSYNC B1 ;  /* 0x0000000000017941 */ /* 0x000fea0003800000 */
.L_x_305:
[----:B------:R-:W2:Y:S01]  /*f710*/  LDL.LU R16, [R1+0x80] ;  /* 0x0000800001107983 */ /* 0x000ea20000300800 */
[----:B------:R-:W-:Y:S01]  /*f720*/  LOP3.LUT P5, RZ, R10, 0xff, RZ, 0xc0, !PT ;  /* 0x000000ff0aff7812 */ /* 0x000fe200078ac0ff */
[----:B------:R-:W-:Y:S01]  /*f730*/  VIADD R4, R9, UR14 ;  /* 0x0000000e09047c36 */ /* 0x000fe20008000000 */
[----:B------:R-:W-:Y:S01]  /*f740*/  UISETP.GE.U32.AND UP0, UPT, UR14, 0xb, UPT ;  /* 0x0000000b0e00788c */ /* 0x000fe2000bf06070 */
[----:B------:R-:W3:Y:S01]  /*f750*/  LDL.LU R15, [R1+0x84] ;  /* 0x00008400010f7983 */ /* 0x000ee20000300800 */
[----:B------:R-:W-:Y:S01]  /*f760*/  IMAD.U32 R6, RZ, RZ, UR14 ;  /* 0x0000000eff067e24 */ /* 0x000fe2000f8e00ff */
[----:B------:R-:W-:Y:S01]  /*f770*/  ULDC.64 UR6, c[0x0][0x650] ;  /* 0x0001940000067ab9 */ /* 0x000fe20000000a00 */
[----:B------:R-:W-:Y:S01]  /*f780*/  ISETP.GT.U32.AND P1, PT, R4, 0xa, PT ;  /* 0x0000000a0400780c */ /* 0x000fe20003f24070 */
[----:B------:R-:W-:Y:S01]  /*f790*/  BSSY B1, `(.L_x_311) ;  /* 0x0000074000017945 */ /* 0x000fe20003800000 */
[----:B------:R-:W-:Y:S02]  /*f7a0*/  PLOP3.LUT P4, PT, PT, PT, UP0, 0x80, 0x0 ;  /* 0x000000000000781c */ /* 0x000fe40003f8f008 */
[----:B------:R-:W-:-:S02]  /*f7b0*/  ISETP.LT.U32.AND P1, PT, R6, 0xb, P1 ;  /* 0x0000000b0600780c */ /* 0x000fc40000f21070 */
[----:B------:R-:W-:Y:S01]  /*f7c0*/  PRMT R10, RZ, 0x7610, R10 ;  /* 0x00007610ff0a7816 */ /* 0x000fe2000000000a */
[----:B------:R-:W0:Y:S01]  /*f7d0*/  @P5 S2R R8, SR_CgaCtaId ;  /* 0x0000000000085919 */ /* 0x000e220000008800 */
[----:B------:R-:W-:-:S04]  /*f7e0*/  @P5 MOV R3, 0x400 ;  /* 0x0000040000035802 */ /* 0x000fc80000000f00 */
[----:B0-----:R-:W-:Y:S01]  /*f7f0*/  @P5 LEA R5, R8, R3, 0x18 ;  /* 0x0000000308055211 */ /* 0x001fe200078ec0ff */
[----:B------:R-:W-:-:S03]  /*f800*/  IMAD.WIDE.U32 R2, R4, -0x45d1745d, RZ ;  /* 0xba2e8ba304027825 */ /* 0x000fc600078e00ff */
[----:B------:R0:W-:Y:S01]  /*f810*/  @P5 SYNCS.ARRIVE.TRANS64.A1T0 RZ, [R5+URZ+0xe8], RZ ;  /* 0x0000e8ff05ff59a7 */ /* 0x0001e2000810003f */
[----:B------:R-:W-:Y:S02]  /*f820*/  PRMT R2, RZ, 0x7610, R2 ;  /* 0x00007610ff027816 */ /* 0x000fe40000000002 */
[----:B0-----:R-:W-:Y:S02]  /*f830*/  SHF.R.U32.HI R5, RZ, 0x3, R3 ;  /* 0x00000003ff057819 */ /* 0x001fe40000011603 */
[----:B------:R-:W-:-:S03]  /*f840*/  SEL R3, RZ, 0x1, !P1 ;  /* 0x00000001ff037807 */ /* 0x000fc60004800000 */
[----:B------:R-:W-:Y:S01]  /*f850*/  IMAD R9, R5, -0xb, R4 ;  /* 0xfffffff505097824 */ /* 0x000fe200078e0204 */
[----:B------:R-:W-:Y:S01]  /*f860*/  LOP3.LUT R0, R0, R3, RZ, 0x3c, !PT ;  /* 0x0000000300007212 */ /* 0x000fe200078e3cff */
[----:B------:R-:W-:Y:S02]  /*f870*/  IMAD.MOV.U32 R4, RZ, RZ, -0x1 ;  /* 0xffffffffff047424 */ /* 0x000fe400078e00ff */
[----:B------:R-:W-:Y:S01]  /*f880*/  IMAD.MOV.U32 R3, RZ, RZ, -0x1 ;  /* 0xffffffffff037424 */ /* 0x000fe200078e00ff */
[----:B------:R-:W-:Y:S01]  /*f890*/  @P4 LOP3.LUT R0, R0, 0x1, R5, 0x78, !PT ;  /* 0x0000000100004812 */ /* 0x000fe200078e7805 */
[----:B------:R-:W-:Y:S01]  /*f8a0*/  IMAD.MOV.U32 R5, RZ, RZ, -0x1 ;  /* 0xffffffffff057424 */ /* 0x000fe200078e00ff */
[----:B---3--:R-:W-:-:S04]  /*f8b0*/  IADD3 R15, P5, R15, UR20, RZ ;  /* 0x000000140f0f7c10 */ /* 0x008fc8000ffbe0ff */
[----:B--2---:R-:W-:Y:S01]  /*f8c0*/  IADD3.X R16, R16, UR15, RZ, P5, !PT ;  /* 0x0000000f10107c10 */ /* 0x004fe2000affe4ff */
[----:B------:R0:W-:Y:S01]  /*f8d0*/  STL [R1+0x84], R15 ;  /* 0x0000840f01007387 */ /* 0x0001e20000100800 */
[----:B------:R-:W-:-:S03]  /*f8e0*/  ISETP.GE.U32.AND P1, PT, R15, UR6, PT ;  /* 0x000000060f007c0c */ /* 0x000fc6000bf26070 */
[----:B------:R0:W-:Y:S01]  /*f8f0*/  STL [R1+0x80], R16 ;  /* 0x0000801001007387 */ /* 0x0001e20000100800 */
[----:B------:R-:W-:-:S03]  /*f900*/  ISETP.GE.U32.AND.EX P1, PT, R16, UR7, PT, P1 ;  /* 0x0000000710007c0c */ /* 0x000fc6000bf26110 */
[----:B------:R0:W-:Y:S04]  /*f910*/  STL [R1+0x88], R5 ;  /* 0x0000880501007387 */ /* 0x0001e80000100800 */
[----:B------:R0:W-:Y:S04]  /*f920*/  STL [R1+0x8c], R4 ;  /* 0x00008c0401007387 */ /* 0x0001e80000100800 */
[----:B------:R0:W-:Y:S02]  /*f930*/  STL [R1+0x78], R3 ;  /* 0x0000780301007387 */ /* 0x0001e40000100800 */
[----:B------:R-:W-:Y:S05]  /*f940*/  @P1 BRA `(.L_x_312) ;  /* 0x0000000400601947 */ /* 0x000fea0003800000 */
[----:B------:R-:W-:Y:S01]  /*f950*/  ULDC.64 UR6, c[0x0][0x628] ;  /* 0x00018a0000067ab9 */ /* 0x000fe20000000a00 */
[----:B------:R-:W1:Y:S01]  /*f960*/  S2R R12, SR_CTAID.X ;  /* 0x00000000000c7919 */ /* 0x000e620000002500 */
[----:B------:R-:W-:Y:S01]  /*f970*/  ISETP.NE.U32.AND P1, PT, RZ, UR6, PT ;  /* 0x00000006ff007c0c */ /* 0x000fe2000bf25070 */
[----:B------:R-:W-:Y:S01]  /*f980*/  ULDC UR8, c[0x0][0x630] ;  /* 0x00018c0000087ab9 */ /* 0x000fe20000000800 */
[----:B------:R-:W-:Y:S01]  /*f990*/  IMAD.MOV.U32 R2, RZ, RZ, R15 ;  /* 0x000000ffff027224 */ /* 0x000fe200078e000f */
[----:B------:R-:W2:Y:S01]  /*f9a0*/  S2R R11, SR_CTAID.Y ;  /* 0x00000000000b7919 */ /* 0x000ea20000002600 */
[----:B------:R-:W-:Y:S01]  /*f9b0*/  ISETP.NE.AND.EX P1, PT, RZ, UR7, PT, P1 ;  /* 0x00000007ff007c0c */ /* 0x000fe2000bf25310 */
[----:B0-----:R-:W-:-:S12]  /*f9c0*/  IMAD.MOV.U32 R3, RZ, RZ, R16 ;  /* 0x000000ffff037224 */ /* 0x001fd800078e0010 */
[----:B------:R-:W-:Y:S05]  /*f9d0*/  @!P1 BRA `(.L_x_313) ;  /* 0x0000000000289947 */ /* 0x000fea0003800000 */
[----:B------:R-:W-:Y:S02]  /*f9e0*/  ULDC UR5, c[0x0][0x634] ;  /* 0x00018d0000057ab9 */ /* 0x000fe40000000800 */
[----:B------:R-:W-:-:S05]  /*f9f0*/  IADD3 R7, P1, R15, UR5, RZ ;  /* 0x000000050f077c10 */ /* 0x000fca000ff3e0ff */
[----:B------:R-:W-:-:S04]  /*fa00*/  IMAD.X R13, RZ, RZ, R16, P1 ;  /* 0x000000ffff0d7224 */ /* 0x000fc800008e0610 */
[----:B------:R-:W-:-:S04]  /*fa10*/  IMAD.WIDE.U32 R4, R13, UR6, RZ ;  /* 0x000000060d047c25 */ /* 0x000fc8000f8e00ff */
[----:B------:R-:W-:-:S04]  /*fa20*/  IMAD.WIDE.U32 R4, P1, R7, UR7, R4 ;  /* 0x0000000707047c25 */ /* 0x000fc8000f820004 */
[----:B------:R-:W-:-:S04]  /*fa30*/  IMAD.WIDE.U32 R6, R7, UR6, RZ ;  /* 0x0000000607067c25 */ /* 0x000fc8000f8e00ff */
[----:B------:R-:W-:Y:S01]  /*fa40*/  IMAD.X R3, RZ, RZ, RZ, P1 ;  /* 0x000000ffff037224 */ /* 0x000fe200008e06ff */
[----:B------:R-:W-:Y:S01]  /*fa50*/  IADD3 RZ, P1, R7, R4, RZ ;  /* 0x0000000407ff7210 */ /* 0x000fe20007f3e0ff */
[----:B------:R-:W-:-:S04]  /*fa60*/  IMAD.MOV.U32 R2, RZ, RZ, R5 ;  /* 0x000000ffff027224 */ /* 0x000fc800078e0005 */
[----:B------:R-:W-:-:S08]  /*fa70*/  IMAD.WIDE.U32.X R2, R13, UR7, R2, P1 ;  /* 0x000000070d027c25 */ /* 0x000fd000088e0402 */
.L_x_313:
[--C-:B------:R-:W-:Y:S01]  /*fa80*/  SHF.R.U64 R6, R2, UR8, R3.reuse ;  /* 0x0000000802067c19 */ /* 0x100fe20008001203 */
[----:B------:R-:W-:Y:S01]  /*fa90*/  ULDC.64 UR6, c[0x0][0x620] ;  /* 0x0001880000067ab9 */ /* 0x000fe20000000a00 */
[----:B------:R-:W-:Y:S01]  /*faa0*/  SHF.R.U32.HI R2, RZ, UR8, R3 ;  /* 0x00000008ff027c19 */ /* 0x000fe20008011603 */
[----:B------:R-:W-:Y:S01]  /*fab0*/  IMAD.MOV.U32 R3, RZ, RZ, R16 ;  /* 0x000000ffff037224 */ /* 0x000fe200078e0010 */
[----:B------:R-:W-:Y:S01]  /*fac0*/  IADD3 R5, P1, RZ, -R6, RZ ;  /* 0x80000006ff057210 */ /* 0x000fe20007f3e0ff */
[----:B------:R-:W-:Y:S01]  /*fad0*/  ULDC UR5, c[0x0][0x150] ;  /* 0x0000540000057ab9 */ /* 0x000fe20000000800 */
[----:B-1----:R-:W-:Y:S01]  /*fae0*/  I2FP.F32.U32 R7, R12 ;  /* 0x0000000c00077245 */ /* 0x002fe20000201000 */
[----:B------:R-:W0:Y:S01]  /*faf0*/  LDC R17, c[0x0][0x144] ;  /* 0x00005100ff117b82 */ /* 0x000e220000000800 */
[----:B------:R-:W-:Y:S01]  /*fb00*/  ULDC.64 UR8, c[0x0][0x640] ;  /* 0x0001900000087ab9 */ /* 0x000fe20000000a00 */
[----:B------:R-:W-:Y:S01]  /*fb10*/  IMAD.X R2, RZ, RZ, ~R2, P1 ;  /* 0x000000ffff027224 */ /* 0x000fe200008e0e02 */
[----:B------:R-:W-:-:S03]  /*fb20*/  ISETP.NE.U32.AND P1, PT, RZ, UR8, PT ;  /* 0x00000008ff007c0c */ /* 0x000fc6000bf25070 */
[----:B------:R-:W-:Y:S01]  /*fb30*/  IMAD R4, R2, UR6, RZ ;  /* 0x0000000602047c24 */ /* 0x000fe2000f8e02ff */
[----:B------:R-:W-:Y:S01]  /*fb40*/  ISETP.NE.AND.EX P1, PT, RZ, UR9, PT, P1 ;  /* 0x00000009ff007c0c */ /* 0x000fe2000bf25310 */
[----:B------:R-:W-:Y:S01]  /*fb50*/  IMAD.MOV.U32 R2, RZ, RZ, R15 ;  /* 0x000000ffff027224 */ /* 0x000fe200078e000f */
[----:B------:R-:W1:Y:S03]  /*fb60*/  LDC R14, c[0x0][0x148] ;  /* 0x00005200ff0e7b82 */ /* 0x000e660000000800 */
[----:B------:R-:W-:Y:S01]  /*fb70*/  IMAD.WIDE.U32 R2, R5, UR6, R2 ;  /* 0x0000000605027c25 */ /* 0x000fe2000f8e0002 */
[----:B------:R-:W-:-:S03]  /*fb80*/  ULDC UR6, c[0x0][0x154] ;  /* 0x0000550000067ab9 */ /* 0x000fc60000000800 */
[----:B------:R-:W-:Y:S02]  /*fb90*/  IMAD R5, R5, UR7, R4 ;  /* 0x0000000705057c24 */ /* 0x000fe4000f8e0204 */
[----:B------:R-:W-:Y:S01]  /*fba0*/  FMUL R4, R7, UR5 ;  /* 0x0000000507047c20 */ /* 0x000fe20008400000 */
[----:B------:R-:W-:Y:S01]  /*fbb0*/  ULDC UR5, c[0x0][0x618] ;  /* 0x0001860000057ab9 */ /* 0x000fe20000000800 */
[----:B------:R-:W-:Y:S01]  /*fbc0*/  ULDC UR7, c[0x0][0x608] ;  /* 0x0001820000077ab9 */ /* 0x000fe20000000800 */
[----:B------:R-:W-:-:S03]  /*fbd0*/  IMAD.IADD R3, R3, 0x1, R5 ;  /* 0x0000000103037824 */ /* 0x000fc600078e0205 */
[----:B------:R-:W3:Y:S02]  /*fbe0*/  F2I.U32.TRUNC.NTZ R4, R4 ;  /* 0x0000000400047305 */ /* 0x000ee4000020f000 */
[----:B------:R-:W-:Y:S02]  /*fbf0*/  SHF.R.U64 R7, R2, UR5, R3 ;  /* 0x0000000502077c19 */ /* 0x000fe40008001203 */
[----:B--2---:R-:W-:-:S05]  /*fc00*/  I2FP.F32.U32 R2, R11 ;  /* 0x0000000b00027245 */ /* 0x004fca0000201000 */
[----:B------:R-:W-:Y:S01]  /*fc10*/  FMUL R5, R2, UR6 ;  /* 0x0000000602057c20 */ /* 0x000fe20008400000 */
[----:B------:R-:W-:Y:S01]  /*fc20*/  SHF.R.U32.HI R2, RZ, UR5, R3 ;  /* 0x00000005ff027c19 */ /* 0x000fe20008011603 */
[----:B------:R-:W-:Y:S02]  /*fc30*/  ULDC UR5, c[0x0][0x658] ;  /* 0x0001960000057ab9 */ /* 0x000fe40000000800 */
[----:B------:R2:W4:Y:S01]  /*fc40*/  F2I.U32.TRUNC.NTZ R18, R5 ;  /* 0x0000000500127305 */ /* 0x000522000020f000 */
[----:B------:R-:W-:Y:S01]  /*fc50*/  SHF.R.U64 R16, R7, UR7, R2 ;  /* 0x0000000707107c19 */ /* 0x000fe20008001202 */
[----:B---3--:R-:W-:Y:S01]  /*fc60*/  IMAD.MOV R4, RZ, RZ, -R4 ;  /* 0x000000ffff047224 */ /* 0x008fe200078e0a04 */
[----:B------:R-:W-:-:S03]  /*fc70*/  SHF.R.U32.HI R3, RZ, UR7, R2 ;  /* 0x00000007ff037c19 */ /* 0x000fc60008011602 */
[----:B0-----:R-:W-:Y:S01]  /*fc80*/  IMAD R12, R17, R4, R12 ;  /* 0x00000004110c7224 */ /* 0x001fe200078e020c */
[--C-:B------:R-:W-:Y:S02]  /*fc90*/  SHF.R.U64 R13, R16, UR5, R3.reuse ;  /* 0x00000005100d7c19 */ /* 0x100fe40008001203 */
[----:B------:R-:W-:-:S03]  /*fca0*/  SHF.R.U32.HI R15, RZ, UR5, R3 ;  /* 0x00000005ff0f7c19 */ /* 0x000fc60008011603 */
[----:B------:R-:W-:Y:S02]  /*fcb0*/  IMAD.MOV.U32 R2, RZ, RZ, R13 ;  /* 0x000000ffff027224 */ /* 0x000fe400078e000d */
[----:B------:R-:W-:Y:S01]  /*fcc0*/  IMAD.MOV.U32 R3, RZ, RZ, R15 ;  /* 0x000000ffff037224 */ /* 0x000fe200078e000f */
[----:B-12-4-:R-:W-:Y:S06]  /*fcd0*/  @!P1 BRA `(.L_x_314) ;  /* 0x0000000000289947 */ /* 0x016fec0003800000 */
[----:B------:R-:W-:Y:S02]  /*fce0*/  ULDC UR5, c[0x0][0x64c] ;  /* 0x0001930000057ab9 */ /* 0x000fe40000000800 */
[----:B------:R-:W-:-:S05]  /*fcf0*/  IADD3 R3, P1, R13, UR5, RZ ;  /* 0x000000050d037c10 */ /* 0x000fca000ff3e0ff */
[----:B------:R-:W-:-:S04]  /*fd00*/  IMAD.X R15, RZ, RZ, R15, P1 ;  /* 0x000000ffff0f7224 */ /* 0x000fc800008e060f */
[----:B------:R-:W-:-:S04]  /*fd10*/  IMAD.WIDE.U32 R4, R15, UR8, RZ ;  /* 0x000000080f047c25 */ /* 0x000fc8000f8e00ff */
[----:B------:R-:W-:-:S04]  /*fd20*/  IMAD.WIDE.U32 R4, P1, R3, UR9, R4 ;  /* 0x0000000903047c25 */ /* 0x000fc8000f820004 */
[----:B------:R-:W-:-:S04]  /*fd30*/  IMAD.WIDE.U32 R2, R3, UR8, RZ ;  /* 0x0000000803027c25 */ /* 0x000fc8000f8e00ff */
[----:B------:R-:W-:Y:S01]  /*fd40*/  IMAD.MOV.U32 R2, RZ, RZ, R5 ;  /* 0x000000ffff027224 */ /* 0x000fe200078e0005 */
[----:B------:R-:W-:Y:S01]  /*fd50*/  IADD3 RZ, P4, R3, R4, RZ ;  /* 0x0000000403ff7210 */ /* 0x000fe20007f9e0ff */
[----:B------:R-:W-:-:S04]  /*fd60*/  IMAD.X R3, RZ, RZ, RZ, P1 ;  /* 0x000000ffff037224 */ /* 0x000fc800008e06ff */
[----:B------:R-:W-:-:S08]  /*fd70*/  IMAD.WIDE.U32.X R2, R15, UR9, R2, P4 ;  /* 0x000000090f027c25 */ /* 0x000fd0000a0e0402 */
.L_x_314:
[----:B------:R-:W-:Y:S01]  /*fd80*/  ULDC UR5, c[0x0][0x648] ;  /* 0x0001920000057ab9 */ /* 0x000fe20000000800 */
[----:B------:R-:W-:Y:S01]  /*fd90*/  IMAD.MOV R18, RZ, RZ, -R18 ;  /* 0x000000ffff127224 */ /* 0x000fe200078e0a12 */
[----:B------:R-:W-:Y:S01]  /*fda0*/  SHF.R.U64 R3, R2, UR5, R3 ;  /* 0x0000000502037c19 */ /* 0x000fe20008001203 */
[----:B------:R-:W-:Y:S01]  /*fdb0*/  ULDC UR5, c[0x0][0x638] ;  /* 0x00018e0000057ab9 */ /* 0x000fe20000000800 */
[----:B------:R-:W-:Y:S01]  /*fdc0*/  LOP3.LUT R2, R16, UR19, RZ, 0xc0, !PT ;  /* 0x0000001310027c12 */ /* 0x000fe2000f8ec0ff */
[----:B------:R-:W-:Y:S01]  /*fdd0*/  @P3 IMAD R12, R14, R18, R11 ;  /* 0x000000120e0c3224 */ /* 0x000fe200078e020b */
[----:B------:R-:W-:Y:S01]  /*fde0*/  ULDC UR6, c[0x0][0x610] ;  /* 0x0001840000067ab9 */ /* 0x000fe20000000800 */
[----:B------:R-:W-:Y:S02]  /*fdf0*/  IMAD.MOV R4, RZ, RZ, -R3 ;  /* 0x000000ffff047224 */ /* 0x000fe400078e0a03 */
[----:B------:R-:W-:Y:S01]  /*fe00*/  IMAD R3, R3, UR22, R2 ;  /* 0x0000001603037c24 */ /* 0x000fe2000f8e0202 */
[----:B------:R-:W-:Y:S01]  /*fe10*/  LOP3.LUT R2, R7, UR4, RZ, 0xc0, !PT ;  /* 0x0000000407027c12 */ /* 0x000fe2000f8ec0ff */
[----:B------:R-:W-:Y:S01]  /*fe20*/  IMAD R13, R4, UR5, R13 ;  /* 0x00000005040d7c24 */ /* 0x000fe2000f8e020d */
[----:B------:R-:W-:Y:S01]  /*fe30*/  ULDC UR5, c[0x0][0x600] ;  /* 0x0001800000057ab9 */ /* 0x000fe20000000800 */
[----:B------:R-:W-:-:S02]  /*fe40*/  IMAD.MOV.U32 R5, RZ, RZ, 0x1 ;  /* 0x00000001ff057424 */ /* 0x000fc400078e00ff */
[----:B------:R-:W-:Y:S02]  /*fe50*/  IMAD R3, R3, UR6, R12 ;  /* 0x0000000603037c24 */ /* 0x000fe4000f8e020c */
[--C-:B------:R-:W-:Y:S01]  /*fe60*/  IMAD R4, R13, UR5, R2.reuse ;  /* 0x000000050d047c24 */ /* 0x100fe2000f8e0202 */
[----:B------:R-:W-:-:S04]  /*fe70*/  PRMT R2, R5, 0x7610, R2 ;  /* 0x0000761005027816 */ /* 0x000fc80000000002 */
[----:B------:R-:W-:Y:S02]  /*fe80*/  SEL R5, R4, R3, !P3 ;  /* 0x0000000304057207 */ /* 0x000fe40005800000 */
[----:B------:R-:W-:-:S03]  /*fe90*/  SEL R3, R3, R4, !P3 ;  /* 0x0000000403037207 */ /* 0x000fc60005800000 */
[----:B------:R1:W-:Y:S04]  /*fea0*/  STL [R1+0x8c], R5 ;  /* 0x00008c0501007387 */ /* 0x0003e80000100800 */
[----:B------:R1:W-:Y:S04]  /*feb0*/  STL [R1+0x78], R6 ;  /* 0x0000780601007387 */ /* 0x0003e80000100800 */
[----:B------:R1:W-:Y:S02]  /*fec0*/  STL [R1+0x88], R3 ;  /* 0x0000880301007387 */ /* 0x0003e40000100800 */
.L_x_312:
[----:B------:R-:W-:Y:S05]  /*fed0*/  BSYNC B1 ;  /* 0x0000000000017941 */ /* 0x000fea0003800000 */
.L_x_311:
[----:B------:R-:W-:-:S13]  /*fee0*/  LOP3.LUT P1, RZ, R2, 0xff, RZ, 0xc0, !PT ;  /* 0x000000ff02ff7812 */ /* 0x000fda000782c0ff */
[----:B------:R-:W-:Y:S05]  /*fef0*/  @P1 BRA `(.L_x_315) ;  /* 0xfffffff000f41947 */ /* 0x000fea000383ffff */
[----:B------:R-:W-:Y:S05]  /*ff00*/  BSYNC B0 ;  /* 0x0000000000007941 */ /* 0x000fea0003800000 */
.L_x_303:
[----:B------:R-:W-:-:S03]  /*ff10*/  UMOV UR5, 0xffffffff ;  /* 0xffffffff00057882 */ /* 0x000fc60000000000 */
[----:B------:R-:W-:Y:S05]  /*ff20*/  BRA.DIV UR5, `(.L_x_316) ;  /* 0x0000000a05547947 */ /* 0x000fea000b800000 */
[----:B------:R-:W-:-:S13]  /*ff30*/  ELECT P0, URZ, PT ;  /* 0x00000000003f782f */ /* 0x000fda0003800000 */
.L_x_339:
[----:B------:R-:W-:Y:S04]  /*ff40*/  BSSY B0, `(.L_x_317) ;  /* 0x000006b000007945 */ /* 0x000fe80003800000 */
[----:B------:R-:W-:Y:S05]  /*ff50*/  @!P0 BRA `(.L_x_318) ;  /* 0x0000000400a48947 */ /* 0x000fea0003800000 */
[----:B------:R-:W-:-:S04]  /*ff60*/  ULOP3.LUT UR5, UR13, 0x2, URZ, 0xfc, !UPT ;  /* 0x000000020d057892 */ /* 0x000fc8000f8efc3f */
[----:B------:R-:W-:-:S06]  /*ff70*/  UISETP.NE.AND UP0, UPT, UR5, 0x3, UPT ;  /* 0x000000030500788c */ /* 0x000fcc000bf05270 */
[----:B------:R-:W-:-:S13]  /*ff80*/  PLOP3.LUT P0, PT, PT, PT, UP0, 0x80, 0x0 ;  /* 0x000000000000781c */ /* 0x000fda0003f0f008 */
[----:B------:R-:W-:Y:S05]  /*ff90*/  @!P0 BRA `(.L_x_319) ;  /* 0x0000000000048947 */ /* 0x000fea0003800000 */
[----:B------:R-:W-:Y:S01]  /*ffa0*/  BPT.TRAP 0x1 ;  /* 0x000000040000795c */ /* 0x000fe20000300000 */
.L_x_319:
[----:B01----:R-:W0:Y:S01]  /*ffb0*/  S2R R3, SR_CgaCtaId ;  /* 0x0000000000037919 */ /* 0x003e220000008800 */
[----:B------:R-:W-:Y:S02]  /*ffc0*/  MOV R2, 0x400 ;  /* 0x0000040000027802 */ /* 0x000fe40000000f00 */
[----:B------:R-:W-:Y:S02]  /*ffd0*/  SHF.L.U32 R4, R0, 0x1f, RZ ;  /* 0x0000001f00047819 */ /* 0x000fe400000006ff */
[----:B0-----:R-:W-:-:S05]  /*ffe0*/  LEA R2, R3, R2, 0x18 ;  /* 0x0000000203027211 */ /* 0x001fca00078ec0ff */
[----:B------:R-:W-:-:S04]  /*fff0*/  VIADD R2, R2, 0x58 ;  /* 0x0000005802027836 */ /* 0x000fc80000000000 */
[C---:B------:R-:W-:Y:S02]  /*10000*/  IMAD R7, R9.reuse, 0x8, R2 ;  /* 0x0000000809077824 */ /* 0x040fe400078e0202 */
[----:B------:R-:W-:Y:S02]  /*10010*/  VIADD R9, R9, 0x1 ;  /* 0x0000000109097836 */ /* 0x000fe40000000000 */
[----:B------:R-:W0:Y:S03]  /*10020*/  SYNCS.PHASECHK.TRANS64.TRYWAIT P0, [R7+URZ], R4 ;  /* 0x00000004070075a7 */ /* 0x000e26000800017f */
[----:B------:R-:W-:-:S04]  /*10030*/  ISETP.NE.AND P1, PT, R9, 0xb, PT ;  /* 0x0000000b0900780c */ /* 0x000fc80003f25270 */
[----:B------:R-:W-:Y:S02]  /*10040*/  SEL R3, RZ, 0x1, P1 ;  /* 0x00000001ff037807 */ /* 0x000fe40000800000 */
[----:B------:R-:W-:Y:S02]  /*10050*/  SEL R9, R9, RZ, P1 ;  /* 0x000000ff09097207 */ /* 0x000fe40000800000 */
[----:B------:R-:W-:-:S03]  /*10060*/  LOP3.LUT R6, R0, R3, RZ, 0x3c, !PT ;  /* 0x0000000300067212 */ /* 0x000fc600078e3cff */
[----:B------:R-:W-:Y:S01]  /*10070*/  IMAD R8, R9, 0x8, R2 ;  /* 0x0000000809087824 */ /* 0x000fe200078e0202 */
[----:B------:R-:W-:Y:S01]  /*10080*/  SHF.L.U32 R5, R6, 0x1f, RZ ;  /* 0x0000001f06057819 */ /* 0x000fe200000006ff */
[----:B0-----:R-:W-:Y:S06]  /*10090*/  @!P0 BRA `(.L_x_320) ;  /* 0x00000008001c8947 */ /* 0x001fec0003800000 */
.L_x_340:
[----:B------:R-:W1:Y:S01]  /*100a0*/  SYNCS.PHASECHK.TRANS64.TRYWAIT P0, [R8+URZ], R5 ;  /* 0x00000005080075a7 */ /* 0x000e62000800017f */
[----:B------:R-:W-:-:S05]  /*100b0*/  VIADD R0, R9, 0x1 ;  /* 0x0000000109007836 */ /* 0x000fca0000000000 */
[----:B------:R-:W-:-:S04]  /*100c0*/  ISETP.NE.AND P1, PT, R0, 0xb, PT ;  /* 0x0000000b0000780c */ /* 0x000fc80003f25270 */
[----:B------:R-:W-:Y:S02]  /*100d0*/  SEL R3, RZ, 0x1, P1 ;  /* 0x00000001ff037807 */ /* 0x000fe40000800000 */
[----:B0-----:R-:W-:Y:S02]  /*100e0*/  SEL R7, R0, RZ, P1 ;  /* 0x000000ff00077207 */ /* 0x001fe40000800000 */
[----:B------:R-:W-:-:S03]  /*100f0*/  LOP3.LUT R6, R6, R3, RZ, 0x3c, !PT ;  /* 0x0000000306067212 */ /* 0x000fc600078e3cff */
[----:B------:R-:W-:Y:S01]  /*10100*/  IMAD R9, R7, 0x8, R2 ;  /* 0x0000000807097824 */ /* 0x000fe200078e0202 */
[----:B------:R-:W-:Y:S01]  /*10110*/  SHF.L.U32 R4, R6, 0x1f, RZ ;  /* 0x0000001f06047819 */ /* 0x000fe200000006ff */
[----:B-1----:R-:W-:Y:S06]  /*10120*/  @!P0 BRA `(.L_x_321) ;  /* 0x00000008000c8947 */ /* 0x002fec0003800000 */
.L_x_341:
[----:B------:R-:W1:Y:S01]  /*10130*/  SYNCS.PHASECHK.TRANS64.TRYWAIT P0, [R9+URZ], R4 ;  /* 0x00000004090075a7 */ /* 0x000e62000800017f */
[----:B------:R-:W-:-:S05]  /*10140*/  VIADD R0, R7, 0x1 ;  /* 0x0000000107007836 */ /* 0x000fca0000000000 */
[----:B------:R-:W-:-:S04]  /*10150*/  ISETP.NE.AND P1, PT, R0, 0xb, PT ;  /* 0x0000000b0000780c */ /* 0x000fc80003f25270 */
[----:B------:R-:W-:Y:S02]  /*10160*/  SEL R3, RZ, 0x1, P1 ;  /* 0x00000001ff037807 */ /* 0x000fe40000800000 */
[----:B------:R-:W-:Y:S02]  /*10170*/  SEL R7, R0, RZ, P1 ;  /* 0x000000ff00077207 */ /* 0x000fe40000800000 */
[----:B------:R-:W-:-:S03]  /*10180*/  LOP3.LUT R6, R6, R3, RZ, 0x3c, !PT ;  /* 0x0000000306067212 */ /* 0x000fc600078e3cff */
[----:B0-----:R-:W-:Y:S01]  /*10190*/  IMAD R8, R7, 0x8, R2 ;  /* 0x0000000807087824 */ /* 0x001fe200078e0202 */
[----:B------:R-:W-:Y:S01]  /*101a0*/  SHF.L.U32 R5, R6, 0x1f, RZ ;  /* 0x0000001f06057819 */ /* 0x000fe200000006ff */
[----:B-1----:R-:W-:Y:S06]  /*101b0*/  @!P0 BRA `(.L_x_322) ;  /* 0x0000000400fc8947 */ /* 0x002fec0003800000 */
.L_x_342:
        /* <DEDUP_REMOVED lines=9> */
.L_x_343:
        /* <DEDUP_REMOVED lines=9> */
.L_x_344:
        /* <DEDUP_REMOVED lines=9> */
.L_x_345:
        /* <DEDUP_REMOVED lines=9> */
.L_x_346:
        /* <DEDUP_REMOVED lines=9> */
.L_x_347:
[----:B------:R-:W1:Y:S01]  /*10490*/  SYNCS.PHASECHK.TRANS64.TRYWAIT P0, [R9+URZ], R4 ;  /* 0x00000004090075a7 */ /* 0x000e62000800017f */
[----:B------:R-:W-:-:S05]  /*104a0*/  VIADD R0, R7, 0x1 ;  /* 0x0000000107007836 */ /* 0x000fca0000000000 */
[----:B------:R-:W-:-:S04]  /*104b0*/  ISETP.NE.AND P1, PT, R0, 0xb, PT ;  /* 0x0000000b0000780c */ /* 0x000fc80003f25270 */
[----:B------:R-:W-:Y:S02]  /*104c0*/  SEL R3, RZ, 0x1, P1 ;  /* 0x00000001ff037807 */ /* 0x000fe40000800000 */
[----:B------:R-:W-:Y:S02]  /*104d0*/  SEL R7, R0, RZ, P1 ;  /* 0x000000ff00077207 */ /* 0x000fe40000800000 */
[----:B------:R-:W-:-:S03]  /*104e0*/  LOP3.LUT R11, R6, R3, RZ, 0x3c, !PT ;  /* 0x00000003060b7212 */ /* 0x000fc600078e3cff */
[----:B------:R-:W-:Y:S01]  /*104f0*/  IMAD R6, R7, 0x8, R2 ;  /* 0x0000000807067824 */ /* 0x000fe200078e0202 */
[----:B0-----:R-:W-:Y:S01]  /*10500*/  SHF.L.U32 R5, R11, 0x1f, RZ ;  /* 0x0000001f0b057819 */ /* 0x001fe200000006ff */
[----:B-1----:R-:W-:Y:S06]  /*10510*/  @!P0 BRA `(.L_x_328) ;  /* 0x00000004009c8947 */ /* 0x002fec0003800000 */
.L_x_348:
[----:B------:R-:W1:Y:S01]  /*10520*/  SYNCS.PHASECHK.TRANS64.TRYWAIT P0, [R6+URZ], R5 ;  /* 0x00000005060075a7 */ /* 0x000e62000800017f */
[----:B------:R-:W-:-:S05]  /*10530*/  VIADD R0, R7, 0x1 ;  /* 0x0000000107007836 */ /* 0x000fca0000000000 */
[----:B------:R-:W-:-:S04]  /*10540*/  ISETP.NE.AND P1, PT, R0, 0xb, PT ;  /* 0x0000000b0000780c */ /* 0x000fc80003f25270 */
[----:B0-----:R-:W-:Y:S02]  /*10550*/  SEL R4, RZ, 0x1, P1 ;  /* 0x00000001ff047807 */ /* 0x001fe40000800000 */
[----:B------:R-:W-:Y:S02]  /*10560*/  SEL R3, R0, RZ, P1 ;  /* 0x000000ff00037207 */ /* 0x000fe40000800000 */
[----:B------:R-:W-:Y:S01]  /*10570*/  LOP3.LUT R0, R11, R4, RZ, 0x3c, !PT ;  /* 0x000000040b007212 */ /* 0x000fe200078e3cff */
[----:B-1----:R-:W-:Y:S06]  /*10580*/  @!P0 BRA `(.L_x_329) ;  /* 0x0000000400948947 */ /* 0x002fec0003800000 */
.L_x_349:
[----:B------:R-:W-:Y:S01]  /*10590*/  IMAD R3, R3, 0x8, R2 ;  /* 0x0000000803037824 */ /* 0x000fe200078e0202 */
[----:B------:R-:W-:-:S07]  /*105a0*/  SHF.L.U32 R0, R0, 0x1f, RZ ;  /* 0x0000001f00007819 */ /* 0x000fce00000006ff */
.L_x_330:
[----:B-1----:R1:W2:Y:S02]  /*105b0*/  SYNCS.PHASECHK.TRANS64.TRYWAIT P0, [R3+URZ], R0 ;  /* 0x00000000030075a7 */ /* 0x0022a4000800017f */
[----:B--2---:R-:W-:Y:S05]  /*105c0*/  @!P0 NANOSLEEP.SYNCS 0x989680 ;  /* 0x009896800000895d */ /* 0x004fea0003900000 */
[----:B------:R-:W2:Y:S02]  /*105d0*/  @!P0 SYNCS.PHASECHK.TRANS64 P0, [R3+URZ], R0 ;  /* 0x00000000030085a7 */ /* 0x000ea4000800007f */
[----:B--2---:R-:W-:Y:S05]  /*105e0*/  @!P0 BRA `(.L_x_330) ;  /* 0xfffffffc00f08947 */ /* 0x004fea000383ffff */
.L_x_318:
[----:B------:R-:W-:Y:S05]  /*105f0*/  BSYNC B0 ;  /* 0x0000000000007941 */ /* 0x000fea0003800000 */
.L_x_317:
[----:B------:R-:W-:Y:S05]  /*10600*/  EXIT ;  /* 0x000000000000794d */ /* 0x000fea0003800000 */
.L_x_20:
[----:B----4-:R-:W-:-:S04]  /*10610*/  IMAD.U32 R3, RZ, RZ, UR17 ;  /* 0x00000011ff037e24 */ /* 0x010fc8000f8e00ff */
[----:B------:R4:W0:Y:S03]  /*10620*/  SYNCS.PHASECHK.TRANS64.TRYWAIT P1, [R3+URZ+-0x8], R0 ;  /* 0xfffff800030075a7 */ /* 0x000826000802017f */
[----:B0-----:R-:W-:Y:S05]  /*10630*/  @!P1 NANOSLEEP.SYNCS 0x989680 ;  /* 0x009896800000995d */ /* 0x001fea0003900000 */
[----:B------:R-:W0:Y:S02]  /*10640*/  @!P1 SYNCS.PHASECHK.TRANS64 P1, [R3+URZ+-0x8], R0 ;  /* 0xfffff800030095a7 */ /* 0x000e24000802007f */
[----:B0-----:R-:W-:Y:S05]  /*10650*/  @!P1 BRA `(.L_x_20) ;  /* 0xfffffffc00ec9947 */ /* 0x001fea000383ffff */
[----:B------:R-:W-:Y:S05]  /*10660*/  BRA `(.L_x_331) ;  /* 0xffffff1000907947 */ /* 0x000fea000383ffff */
.L_x_25:
[----:B-1----:R-:W-:-:S04]  /*10670*/  IMAD.U32 R3, RZ, RZ, UR6 ;  /* 0x00000006ff037e24 */ /* 0x002fc8000f8e00ff */
[----:B------:R1:W2:Y:S03]  /*10680*/  SYNCS.PHASECHK.TRANS64.TRYWAIT P1, [R3+URZ], R0 ;  /* 0x00000000030075a7 */ /* 0x0002a6000802017f */
[----:B--2---:R-:W-:Y:S05]  /*10690*/  @!P1 NANOSLEEP.SYNCS 0x989680 ;  /* 0x009896800000995d */ /* 0x004fea0003900000 */
[----:B------:R-:W2:Y:S02]  /*106a0*/  @!P1 SYNCS.PHASECHK.TRANS64 P1, [R3+URZ], R0 ;  /* 0x00000000030095a7 */ /* 0x000ea4000802007f */
[----:B--2---:R-:W-:Y:S05]  /*106b0*/  @!P1 BRA `(.L_x_25) ;  /* 0xfffffffc00ec9947 */ /* 0x004fea000383ffff */
[----:B------:R-:W-:Y:S05]  /*106c0*/  BRA `(.L_x_24) ;  /* 0xffffff1800fc7947 */ /* 0x000fea000383ffff */
.L_x_31:
[----:B-----5:R1:W-:Y:S02]  /*106d0*/  STL [R1+0xa0], R0 ;  /* 0x0000a00001007387 */ /* 0x0203e40000100800 */
[----:B-1----:R-:W-:-:S04]  /*106e0*/  IMAD.U32 R0, RZ, RZ, UR9 ;  /* 0x00000009ff007e24 */ /* 0x002fc8000f8e00ff */
[----:B------:R1:W3:Y:S03]  /*106f0*/  SYNCS.PHASECHK.TRANS64.TRYWAIT P1, [R0+URZ], R229 ;  /* 0x000000e5000075a7 */ /* 0x0002e6000802017f */
[----:B---3--:R-:W-:Y:S05]  /*10700*/  @!P1 NANOSLEEP.SYNCS 0x989680 ;  /* 0x009896800000995d */ /* 0x008fea0003900000 */
[----:B------:R1:W3:Y:S02]  /*10710*/  @!P1 SYNCS.PHASECHK.TRANS64 P1, [R0+URZ], R229 ;  /* 0x000000e5000095a7 */ /* 0x0002e4000802007f */
[----:B-1----:R1:W5:Y:S02]  /*10720*/  LDL.LU R0, [R1+0xa0] ;  /* 0x0000a00001007983 */ /* 0x0023640000300800 */
[----:B-1-3--:R-:W-:Y:S05]  /*10730*/  @!P1 BRA `(.L_x_31) ;  /* 0xfffffffc00e49947 */ /* 0x00afea000383ffff */
[----:B------:R-:W-:Y:S05]  /*10740*/  BRA `(.L_x_30) ;  /* 0xffffff2c00647947 */ /* 0x000fea000383ffff */
.L_x_39:
[----:B0-----:R-:W-:-:S04]  /*10750*/  IMAD.U32 R25, RZ, RZ, UR17 ;  /* 0x00000011ff197e24 */ /* 0x001fc8000f8e00ff */
[----:B------:R0:W3:Y:S03]  /*10760*/  SYNCS.PHASECHK.TRANS64.TRYWAIT P1, [R25+URZ+0x8], R24 ;  /* 0x00000818190075a7 */ /* 0x0000e6000802017f */
[----:B---3--:R-:W-:Y:S05]  /*10770*/  @!P1 NANOSLEEP.SYNCS 0x989680 ;  /* 0x009896800000995d */ /* 0x008fea0003900000 */
[----:B------:R-:W3:Y:S02]  /*10780*/  @!P1 SYNCS.PHASECHK.TRANS64 P1, [R25+URZ+0x8], R24 ;  /* 0x00000818190095a7 */ /* 0x000ee4000802007f */
[----:B---3--:R-:W-:Y:S05]  /*10790*/  @!P1 BRA `(.L_x_39) ;  /* 0xfffffffc00ec9947 */ /* 0x008fea000383ffff */
[----:B------:R-:W-:Y:S05]  /*107a0*/  BRA `(.L_x_332) ;  /* 0xffffff50005c7947 */ /* 0x000fea000383ffff */
.L_x_304:
[----:B------:R-:W-:Y:S01]  /*107b0*/  BSSY B1, `(.L_x_333) ;  /* 0x0000006000017945 */ /* 0x000fe20003800000 */
[----:B------:R-:W-:-:S07]  /*107c0*/  IMAD.MOV.U32 R2, RZ, RZ, -0x1 ;  /* 0xffffffffff027424 */ /* 0x000fce00078e00ff */
[----:B------:R-:W-:Y:S05]  /*107d0*/  WARPSYNC.COLLECTIVE R2, `(.L_x_334) ;  /* 0x00000000020c7348 */ /* 0x000fea0003c00000 */
[----:B------:R-:W-:Y:S02]  /*107e0*/  ELECT P1, UR62, PT ;  /* 0x00000000003e782f */ /* 0x000fe40003820000 */
[----:B------:R-:W-:Y:S01]  /*107f0*/  MOV R2, UR62 ;  /* 0x0000003e00027c02 */ /* 0x000fe20008000f00 */
[----:B------:R-:W-:Y:S10]  /*10800*/  ENDCOLLECTIVE ;  /* 0x000000000000791b */ /* 0x000ff40003800000 */
.L_x_334:
[----:B------:R-:W-:Y:S05]  /*10810*/  BSYNC B1 ;  /* 0x0000000000017941 */ /* 0x000fea0003800000 */
.L_x_333:
[----:B------:R-:W-:Y:S05]  /*10820*/  BRA `(.L_x_335) ;  /* 0xffffffe800b47947 */ /* 0x000fea000383ffff */
.L_x_307:
[----:B-1----:R1:W2:Y:S02]  /*10830*/  SYNCS.PHASECHK.TRANS64.TRYWAIT P1, [R11+URZ+0x58], R4 ;  /* 0x000058040b0075a7 */ /* 0x0022a4000802017f */
[----:B--2---:R-:W-:Y:S05]  /*10840*/  @!P1 NANOSLEEP.SYNCS 0x989680 ;  /* 0x009896800000995d */ /* 0x004fea0003900000 */
[----:B------:R-:W2:Y:S02]  /*10850*/  @!P1 SYNCS.PHASECHK.TRANS64 P1, [R11+URZ+0x58], R4 ;  /* 0x000058040b0095a7 */ /* 0x000ea4000802007f */
[----:B--2---:R-:W-:Y:S05]  /*10860*/  @!P1 BRA `(.L_x_307) ;  /* 0xfffffffc00f09947 */ /* 0x004fea000383ffff */
[----:B------:R-:W-:Y:S05]  /*10870*/  BRA `(.L_x_336) ;  /* 0xffffffe800f87947 */ /* 0x000fea000383ffff */
.L_x_316:
[----:B------:R-:W-:Y:S01]  /*10880*/  BSSY B0, `(.L_x_337) ;  /* 0x0000006000007945 */ /* 0x000fe20003800000 */
[----:B------:R-:W-:-:S07]  /*10890*/  IMAD.MOV.U32 R2, RZ, RZ, -0x1 ;  /* 0xffffffffff027424 */ /* 0x000fce00078e00ff */
[----:B01----:R-:W-:Y:S05]  /*108a0*/  WARPSYNC.COLLECTIVE R2, `(.L_x_338) ;  /* 0x00000000020c7348 */ /* 0x003fea0003c00000 */
[----:B------:R-:W-:Y:S02]  /*108b0*/  ELECT P1, UR62, PT ;  /* 0x00000000003e782f */ /* 0x000fe40003820000 */
[----:B------:R-:W-:Y:S01]  /*108c0*/  MOV R2, UR62 ;  /* 0x0000003e00027c02 */ /* 0x000fe20008000f00 */
[----:B01----:R-:W-:Y:S10]  /*108d0*/  ENDCOLLECTIVE ;  /* 0x000000000000791b */ /* 0x003ff40003800000 */
.L_x_338:
[----:B------:R-:W-:Y:S05]  /*108e0*/  BSYNC B0 ;  /* 0x0000000000007941 */ /* 0x000fea0003800000 */
.L_x_337:
[----:B------:R-:W-:Y:S01]  /*108f0*/  PLOP3.LUT P0, PT, P1, PT, PT, 0x80, 0x0 ;  /* 0x000000000000781c */ /* 0x000fe20000f0f070 */
[----:B------:R-:W-:-:S12]  /*10900*/  BRA `(.L_x_339) ;  /* 0xfffffff4008c7947 */ /* 0x000fd8000383ffff */
.L_x_320:
[----:B0-----:R0:W1:Y:S02]  /*10910*/  SYNCS.PHASECHK.TRANS64.TRYWAIT P0, [R7+URZ], R4 ;  /* 0x00000004070075a7 */ /* 0x001064000800017f */
[----:B-1----:R-:W-:Y:S05]  /*10920*/  @!P0 NANOSLEEP.SYNCS 0x989680 ;  /* 0x009896800000895d */ /* 0x002fea0003900000 */
[----:B------:R-:W1:Y:S02]  /*10930*/  @!P0 SYNCS.PHASECHK.TRANS64 P0, [R7+URZ], R4 ;  /* 0x00000004070085a7 */ /* 0x000e64000800007f */
[----:B-1----:R-:W-:Y:S05]  /*10940*/  @!P0 BRA `(.L_x_320) ;  /* 0xfffffffc00f08947 */ /* 0x002fea000383ffff */
[----:B------:R-:W-:Y:S05]  /*10950*/  BRA `(.L_x_340) ;  /* 0xfffffff400d07947 */ /* 0x000fea000383ffff */
.L_x_321:
[----:B0-----:R0:W1:Y:S02]  /*10960*/  SYNCS.PHASECHK.TRANS64.TRYWAIT P0, [R8+URZ], R5 ;  /* 0x00000005080075a7 */ /* 0x001064000800017f */
[----:B-1----:R-:W-:Y:S05]  /*10970*/  @!P0 NANOSLEEP.SYNCS 0x989680 ;  /* 0x009896800000895d */ /* 0x002fea0003900000 */
[----:B------:R-:W1:Y:S02]  /*10980*/  @!P0 SYNCS.PHASECHK.TRANS64 P0, [R8+URZ], R5 ;  /* 0x00000005080085a7 */ /* 0x000e64000800007f */
[----:B-1----:R-:W-:Y:S05]  /*10990*/  @!P0 BRA `(.L_x_321) ;  /* 0xfffffffc00f08947 */ /* 0x002fea000383ffff */
[----:B------:R-:W-:Y:S05]  /*109a0*/  BRA `(.L_x_341) ;  /* 0xfffffff400e07947 */ /* 0x000fea000383ffff */
.L_x_322:
[----:B0-----:R0:W1:Y:S02]  /*109b0*/  SYNCS.PHASECHK.TRANS64.TRYWAIT P0, [R9+URZ], R4 ;  /* 0x00000004090075a7 */ /* 0x001064000800017f */
[----:B-1----:R-:W-:Y:S05]  /*109c0*/  @!P0 NANOSLEEP.SYNCS 0x989680 ;  /* 0x009896800000895d */ /* 0x002fea0003900000 */
[----:B------:R-:W1:Y:S02]  /*109d0*/  @!P0 SYNCS.PHASECHK.TRANS64 P0, [R9+URZ], R4 ;  /* 0x00000004090085a7 */ /* 0x000e64000800007f */
[----:B-1----:R-:W-:Y:S05]  /*109e0*/  @!P0 BRA `(.L_x_322) ;  /* 0xfffffffc00f08947 */ /* 0x002fea000383ffff */
[----:B------:R-:W-:Y:S05]  /*109f0*/  BRA `(.L_x_342) ;  /* 0xfffffff400f07947 */ /* 0x000fea000383ffff */
.L_x_323:
[----:B0-----:R0:W1:Y:S02]  /*10a00*/  SYNCS.PHASECHK.TRANS64.TRYWAIT P0, [R8+URZ], R5 ;  /* 0x00000005080075a7 */ /* 0x001064000800017f */
[----:B-1----:R-:W-:Y:S05]  /*10a10*/  @!P0 NANOSLEEP.SYNCS 0x989680 ;  /* 0x009896800000895d */ /* 0x002fea0003900000 */
[----:B------:R-:W1:Y:S02]  /*10a20*/  @!P0 SYNCS.PHASECHK.TRANS64 P0, [R8+URZ], R5 ;  /* 0x00000005080085a7 */ /* 0x000e64000800007f */
[----:B-1----:R-:W-:Y:S05]  /*10a30*/  @!P0 BRA `(.L_x_323) ;  /* 0xfffffffc00f08947 */ /* 0x002fea000383ffff */
[----:B------:R-:W-:Y:S05]  /*10a40*/  BRA `(.L_x_343) ;  /* 0xfffffff800007947 */ /* 0x000fea000383ffff */
.L_x_324:
[----:B0-----:R0:W1:Y:S02]  /*10a50*/  SYNCS.PHASECHK.TRANS64.TRYWAIT P0, [R9+URZ], R4 ;  /* 0x00000004090075a7 */ /* 0x001064000800017f */
[----:B-1----:R-:W-:Y:S05]  /*10a60*/  @!P0 NANOSLEEP.SYNCS 0x989680 ;  /* 0x009896800000895d */ /* 0x002fea0003900000 */
[----:B------:R-:W1:Y:S02]  /*10a70*/  @!P0 SYNCS.PHASECHK.TRANS64 P0, [R9+URZ], R4 ;  /* 0x00000004090085a7 */ /* 0x000e64000800007f */
[----:B-1----:R-:W-:Y:S05]  /*10a80*/  @!P0 BRA `(.L_x_324) ;  /* 0xfffffffc00f08947 */ /* 0x002fea000383ffff */
[----:B------:R-:W-:Y:S05]  /*10a90*/  BRA `(.L_x_344) ;  /* 0xfffffff800107947 */ /* 0x000fea000383ffff */
.L_x_325:
[----:B0-----:R0:W1:Y:S02]  /*10aa0*/  SYNCS.PHASECHK.TRANS64.TRYWAIT P0, [R8+URZ], R5 ;  /* 0x00000005080075a7 */ /* 0x001064000800017f */
[----:B-1----:R-:W-:Y:S05]  /*10ab0*/  @!P0 NANOSLEEP.SYNCS 0x989680 ;  /* 0x009896800000895d */ /* 0x002fea0003900000 */
[----:B------:R-:W1:Y:S02]  /*10ac0*/  @!P0 SYNCS.PHASECHK.TRANS64 P0, [R8+URZ], R5 ;  /* 0x00000005080085a7 */ /* 0x000e64000800007f */
[----:B-1----:R-:W-:Y:S05]  /*10ad0*/  @!P0 BRA `(.L_x_325) ;  /* 0xfffffffc00f08947 */ /* 0x002fea000383ffff */
[----:B------:R-:W-:Y:S05]  /*10ae0*/  BRA `(.L_x_345) ;  /* 0xfffffff800207947 */ /* 0x000fea000383ffff */
.L_x_326:
[----:B0-----:R0:W1:Y:S02]  /*10af0*/  SYNCS.PHASECHK.TRANS64.TRYWAIT P0, [R9+URZ], R4 ;  /* 0x00000004090075a7 */ /* 0x001064000800017f */
[----:B-1----:R-:W-:Y:S05]  /*10b00*/  @!P0 NANOSLEEP.SYNCS 0x989680 ;  /* 0x009896800000895d */ /* 0x002fea0003900000 */
[----:B------:R-:W1:Y:S02]  /*10b10*/  @!P0 SYNCS.PHASECHK.TRANS64 P0, [R9+URZ], R4 ;  /* 0x00000004090085a7 */ /* 0x000e64000800007f */
[----:B-1----:R-:W-:Y:S05]  /*10b20*/  @!P0 BRA `(.L_x_326) ;  /* 0xfffffffc00f08947 */ /* 0x002fea000383ffff */
[----:B------:R-:W-:Y:S05]  /*10b30*/  BRA `(.L_x_346) ;  /* 0xfffffff800307947 */ /* 0x000fea000383ffff */
.L_x_327:
[----:B0-----:R0:W1:Y:S02]  /*10b40*/  SYNCS.PHASECHK.TRANS64.TRYWAIT P0, [R8+URZ], R5 ;  /* 0x00000005080075a7 */ /* 0x001064000800017f */
[----:B-1----:R-:W-:Y:S05]  /*10b50*/  @!P0 NANOSLEEP.SYNCS 0x989680 ;  /* 0x009896800000895d */ /* 0x002fea0003900000 */
[----:B------:R-:W1:Y:S02]  /*10b60*/  @!P0 SYNCS.PHASECHK.TRANS64 P0, [R8+URZ], R5 ;  /* 0x00000005080085a7 */ /* 0x000e64000800007f */
[----:B-1----:R-:W-:Y:S05]  /*10b70*/  @!P0 BRA `(.L_x_327) ;  /* 0xfffffffc00f08947 */ /* 0x002fea000383ffff */
[----:B------:R-:W-:Y:S05]  /*10b80*/  BRA `(.L_x_347) ;  /* 0xfffffff800407947 */ /* 0x000fea000383ffff */
.L_x_328:
[----:B0-----:R0:W1:Y:S02]  /*10b90*/  SYNCS.PHASECHK.TRANS64.TRYWAIT P0, [R9+URZ], R4 ;  /* 0x00000004090075a7 */ /* 0x001064000800017f */
[----:B-1----:R-:W-:Y:S05]  /*10ba0*/  @!P0 NANOSLEEP.SYNCS 0x989680 ;  /* 0x009896800000895d */ /* 0x002fea0003900000 */
[----:B------:R-:W1:Y:S02]  /*10bb0*/  @!P0 SYNCS.PHASECHK.TRANS64 P0, [R9+URZ], R4 ;  /* 0x00000004090085a7 */ /* 0x000e64000800007f */
[----:B-1----:R-:W-:Y:S05]  /*10bc0*/  @!P0 BRA `(.L_x_328) ;  /* 0xfffffffc00f08947 */ /* 0x002fea000383ffff */
[----:B------:R-:W-:Y:S05]  /*10bd0*/  BRA `(.L_x_348) ;  /* 0xfffffff800507947 */ /* 0x000fea000383ffff */
.L_x_329:
[----:B0-----:R0:W1:Y:S02]  /*10be0*/  SYNCS.PHASECHK.TRANS64.TRYWAIT P0, [R6+URZ], R5 ;  /* 0x00000005060075a7 */ /* 0x001064000800017f */
[----:B-1----:R-:W-:Y:S05]  /*10bf0*/  @!P0 NANOSLEEP.SYNCS 0x989680 ;  /* 0x009896800000895d */ /* 0x002fea0003900000 */
[----:B------:R-:W1:Y:S02]  /*10c00*/  @!P0 SYNCS.PHASECHK.TRANS64 P0, [R6+URZ], R5 ;  /* 0x00000005060085a7 */ /* 0x000e64000800007f */
[----:B-1----:R-:W-:Y:S05]  /*10c10*/  @!P0 BRA `(.L_x_329) ;  /* 0xfffffffc00f08947 */ /* 0x002fea000383ffff */
[----:B------:R-:W-:Y:S05]  /*10c20*/  BRA `(.L_x_349) ;  /* 0xfffffff800587947 */ /* 0x000fea000383ffff */
.L_x_350:
[----:B------:R-:W-:-:S00]  /*10c30*/  BRA `(.L_x_350) ;  /* 0xfffffffc00fc7947 */ /* 0x000fc0000383ffff */
[----:B------:R-:W-:-:S00]  /*10c40*/  NOP ;  /* 0x0000000000007918 */ /* 0x000fc00000000000 */
        /* <DEDUP_REMOVED lines=11> */
.L_x_351:


//--------------------- .nv.shared._ZN7cutlass13device_kernelINS_4gemm6kernel13GemmUniversalIN4cute5tupleIJiiiiEEENS1_10collective13CollectiveMmaINS1_37MainloopSm90TmaGmmaWarpSpecializedFP8ILi11ENS5_IJNS4_1CILi1EEENSA_ILi4EEESB_EEENS1_32KernelTmaWarpSpecializedPingpongEEENS5_IJNSA_ILi64EEENSA_ILi256EEESG_EEENS_12float_e4m3_tENS5_IJlSB_lEEESJ_SK_NS4_8TiledMMAINS4_8MMA_AtomIJNS4_4SM904GMMA31MMA_64x256x32_F32E4M3E4M3_SS_TNILNSO_7ScaleInE1ELSQ_1EEEEEENS4_6LayoutINS5_IJSB_SB_SB_EEENS5_IJNSA_ILi0EEESV_SV_EEEEENS5_IJNS4_10UnderscoreESY_SY_EEEEENS4_23SM90_TMA_LOAD_MULTICASTENS4_14ComposedLayoutINS4_7SwizzleILi2ELi4ELi3EEENS4_18smem_ptr_flag_bitsILi8EEENST_INS5_IJNSA_ILi8EEESG_EEENS5_IJSG_SB_EEEEEEEvNS4_8identityENS4_13SM90_TMA_LOADES1B_vS1C_EENS_8epilogue10collective6detail29Sm90TmaWarpSpecializedAdapterINS1G_15DefaultEpilogueISJ_SK_SK_NS1F_6thread17LinearCombinationISJ_Li1EffLNS1K_9ScaleType4KindE0ELNS_15FloatRoundStyleE2ESJ_EENS1_15EpilogueDefaultEEEEEvvEEEEvNT_6ParamsE --------------------------
	.section	.nv.shared._ZN7cutlass13device_kernelINS_4gemm6kernel13GemmUniversalIN4cute5tupleIJiiiiEEENS1_10collective13CollectiveMmaINS1_37MainloopSm90TmaGmmaWarpSpecializedFP8ILi11ENS5_IJNS4_1CILi1EEENSA_ILi4EEESB_EEENS1_32KernelTmaWarpSpecializedPingpongEEENS5_IJNSA_ILi64EEENSA_ILi256EEESG_EEENS_12float_e4m3_tENS5_IJlSB_lEEESJ_SK_NS4_8TiledMMAINS4_8MMA_AtomIJNS4_4SM904GMMA31MMA_64x256x32_F32E4M3E4M3_SS_TNILNSO_7ScaleInE1ELSQ_1EEEEEENS4_6LayoutINS5_IJSB_SB_SB_EEENS5_IJNSA_ILi0EEESV_SV_EEEEENS5_IJNS4_10UnderscoreESY_SY_EEEEENS4_23SM90_TMA_LOAD_MULTICASTENS4_14ComposedLayoutINS4_7SwizzleILi2ELi4ELi3EEENS4_18smem_ptr_flag_bitsILi8EEENST_INS5_IJNSA_ILi8EEESG_EEENS5_IJSG_SB_EEEEEEEvNS4_8identityENS4_13SM90_TMA_LOADES1B_vS1C_EENS_8epilogue10collective6detail29Sm90TmaWarpSpecializedAdapterINS1G_15DefaultEpilogueISJ_SK_SK_NS1F_6thread17LinearCombinationISJ_Li1EffLNS1K_9ScaleType4KindE0ELNS_15FloatRoundStyleE2ESJ_EENS1_15EpilogueDefaultEEEEEvvEEEEvNT_6ParamsE,"aw",@nobits
	.sectionflags	@""
	.align	16
	.zero		1024


//--------------------- .nv.shared.reserved.0     --------------------------
	.section	.nv.shared.reserved.0,"aw",@nobits
	.weak		__nv_reservedSMEM_offset_0_alias
	.size		__nv_reservedSMEM_offset_0_alias, 0, 0
	.other		__nv_reservedSMEM_offset_0_alias,@"STO_CUDA_RESERVED_SHARED STV_DEFAULT"
__nv_reservedSMEM_offset_0_alias:
	.zero		0


//--------------------- .nv.global                --------------------------
	.section	.nv.global,"aw",@nobits
.nv.global:
	.type		_ZN40_INTERNAL_b84818f7_4_k_cu_06a692da_212634cute1_E,@object
	.size		_ZN40_INTERNAL_b84818f7_4_k_cu_06a692da_212634cute1_E,(_ZN40_INTERNAL_b84818f7_4_k_cu_06a692da_212634cuda3std3__45__cpo6cbeginE - _ZN40_INTERNAL_b84818f7_4_k_cu_06a692da_212634cute1_E)
_ZN40_INTERNAL_b84818f7_4_k_cu_06a692da_212634cute1_E:
	.zero		1
	.type		_ZN40_INTERNAL_b84818f7_4_k_cu_06a692da_212634cuda3std3__45__cpo6cbeginE,@object
	.size		_ZN40_INTERNAL_b84818f7_4_k_cu_06a692da_212634cuda3std3__45__cpo6cbeginE,(_ZN40_INTERNAL_b84818f7_4_k_cu_06a692da_212634cuda3std3__48in_placeE - _ZN40_INTERNAL_b84818f7_4_k_cu_06a692da_212634cuda3std3__45__cpo6cbeginE)
_ZN40_INTERNAL_b84818f7_4_k_cu_06a692da_212634cuda3std3__45__cpo6cbeginE:
	.zero		1
	.type		_ZN40_INTERNAL_b84818f7_4_k_cu_06a692da_212634cuda3std3__48in_placeE,@object
	.size		_ZN40_INTERNAL_b84818f7_4_k_cu_06a692da_212634cuda3std3__48in_placeE,(_ZN40_INTERNAL_b84818f7_4_k_cu_06a692da_212634cuda3std6ranges3__45__cpo9iter_moveE - _ZN40_INTERNAL_b84818f7_4_k_cu_06a692da_212634cuda3std3__48in_placeE)
_ZN40_INTERNAL_b84818f7_4_k_cu_06a692da_212634cuda3std3__48in_placeE:
	.zero		1
	.type		_ZN40_INTERNAL_b84818f7_4_k_cu_06a692da_212634cuda3std6ranges3__45__cpo9iter_moveE,@object
	.size		_ZN40_INTERNAL_b84818f7_4_k_cu_06a692da_212634cuda3std6ranges3__45__cpo9iter_moveE,(_ZN40_INTERNAL_b84818f7_4_k_cu_06a692da_212634cuda3std3__45__cpo5beginE - _ZN40_INTERNAL_b84818f7_4_k_cu_06a692da_212634cuda3std6ranges3__45__cpo9iter_moveE)
_ZN40_INTERNAL_b84818f7_4_k_cu_06a692da_212634cuda3std6ranges3__45__cpo9iter_moveE:
	.zero		1
	.type		_ZN40_INTERNAL_b84818f7_4_k_cu_06a692da_212634cuda3std3__45__cpo5beginE,@object
	.size		_ZN40_INTERNAL_b84818f7_4_k_cu_06a692da_212634cuda3std3__45__cpo5beginE,(_ZN40_INTERNAL_b84818f7_4_k_cu_06a692da_212634cuda3std3__442_GLOBAL__N__b84818f7_4_k_cu_06a692da_212636ignoreE - _ZN40_INTERNAL_b84818f7_4_k_cu_06a692da_212634cuda3std3__45__cpo5beginE)
_ZN40_INTERNAL_b84818f7_4_k_cu_06a692da_212634cuda3std3__45__cpo5beginE:
	.zero		1
	.type		_ZN40_INTERNAL_b84818f7_4_k_cu_06a692da_212634cuda3std3__442_GLOBAL__N__b84818f7_4_k_cu_06a692da_212636ignoreE,@object
	.size		_ZN40_INTERNAL_b84818f7_4_k_cu_06a692da_212634cuda3std3__442_GLOBAL__N__b84818f7_4_k_cu_06a692da_212636ignoreE,(_ZN40_INTERNAL_b84818f7_4_k_cu_06a692da_212634cute7productE - _ZN40_INTERNAL_b84818f7_4_k_cu_06a692da_212634cuda3std3__442_GLOBAL__N__b84818f7_4_k_cu_06a692da_212636ignoreE)
_ZN40_INTERNAL_b84818f7_4_k_cu_06a692da_212634cuda3std3__442_GLOBAL__N__b84818f7_4_k_cu_06a692da_212636ignoreE:
	.zero		1
	.type		_ZN40_INTERNAL_b84818f7_4_k_cu_06a692da_212634cute7productE,@object
	.size		_ZN40_INTERNAL_b84818f7_4_k_cu_06a692da_212634cute7productE,(_ZN40_INTERNAL_b84818f7_4_k_cu_06a692da_212634cuda3std3__45__cpo3endE - _ZN40_INTERNAL_b84818f7_4_k_cu_06a692da_212634cute7productE)
_ZN40_INTERNAL_b84818f7_4_k_cu_06a692da_212634cute7productE:
	.zero		1
	.type		_ZN40_INTERNAL_b84818f7_4_k_cu_06a692da_212634cuda3std3__45__cpo3endE,@object
	.size		_ZN40_INTERNAL_b84818f7_4_k_cu_06a692da_212634cuda3std3__45__cpo3endE,(_ZN40_INTERNAL_b84818f7_4_k_cu_06a692da_212634cuda3std3__419piecewise_constructE - _ZN40_INTERNAL_b84818f7_4_k_cu_06a692da_212634cuda3std3__45__cpo3endE)
_ZN40_INTERNAL_b84818f7_4_k_cu_06a692da_212634cuda3std3__45__cpo3endE:
	.zero		1
	.type		_ZN40_INTERNAL_b84818f7_4_k_cu_06a692da_212634cuda3std3__419piecewise_constructE,@object
	.size		_ZN40_INTERNAL_b84818f7_4_k_cu_06a692da_212634cuda3std3__419piecewise_constructE,(_ZN40_INTERNAL_b84818f7_4_k_cu_06a692da_212634cuda3std3__45__cpo4cendE - _ZN40_INTERNAL_b84818f7_4_k_cu_06a692da_212634cuda3std3__419piecewise_constructE)
_ZN40_INTERNAL_b84818f7_4_k_cu_06a692da_212634cuda3std3__419piecewise_constructE:
	.zero		1
	.type		_ZN40_INTERNAL_b84818f7_4_k_cu_06a692da_212634cuda3std3__45__cpo4cendE,@object
	.size		_ZN40_INTERNAL_b84818f7_4_k_cu_06a692da_212634cuda3std3__45__cpo4cendE,(_ZN40_INTERNAL_b84818f7_4_k_cu_06a692da_212634cuda3std6ranges3__45__cpo4swapE - _ZN40_INTERNAL_b84818f7_4_k_cu_06a692da_212634cuda3std3__45__cpo4cendE)
_ZN40_INTERNAL_b84818f7_4_k_cu_06a692da_212634cuda3std3__45__cpo4cendE:
	.zero		1
	.type		_ZN40_INTERNAL_b84818f7_4_k_cu_06a692da_212634cuda3std6ranges3__45__cpo4swapE,@object
	.size		_ZN40_INTERNAL_b84818f7_4_k_cu_06a692da_212634cuda3std6ranges3__45__cpo4swapE,(.L_7 - _ZN40_INTERNAL_b84818f7_4_k_cu_06a692da_212634cuda3std6ranges3__45__cpo4swapE)
_ZN40_INTERNAL_b84818f7_4_k_cu_06a692da_212634cuda3std6ranges3__45__cpo4swapE:
	.zero		1
.L_7:


//--------------------- .nv.constant0._ZN7cutlass13device_kernelINS_4gemm6kernel13GemmUniversalIN4cute5tupleIJiiiiEEENS1_10collective13CollectiveMmaINS1_37MainloopSm90TmaGmmaWarpSpecializedFP8ILi11ENS5_IJNS4_1CILi1EEENSA_ILi4EEESB_EEENS1_32KernelTmaWarpSpecializedPingpongEEENS5_IJNSA_ILi64EEENSA_ILi256EEESG_EEENS_12float_e4m3_tENS5_IJlSB_lEEESJ_SK_NS4_8TiledMMAINS4_8MMA_AtomIJNS4_4SM904GMMA31MMA_64x256x32_F32E4M3E4M3_SS_TNILNSO_7ScaleInE1ELSQ_1EEEEEENS4_6LayoutINS5_IJSB_SB_SB_EEENS5_IJNSA_ILi0EEESV_SV_EEEEENS5_IJNS4_10UnderscoreESY_SY_EEEEENS4_23SM90_TMA_LOAD_MULTICASTENS4_14ComposedLayoutINS4_7SwizzleILi2ELi4ELi3EEENS4_18smem_ptr_flag_bitsILi8EEENST_INS5_IJNSA_ILi8EEESG_EEENS5_IJSG_SB_EEEEEEEvNS4_8identityENS4_13SM90_TMA_LOADES1B_vS1C_EENS_8epilogue10collective6detail29Sm90TmaWarpSpecializedAdapterINS1G_15DefaultEpilogueISJ_SK_SK_NS1F_6thread17LinearCombinationISJ_Li1EffLNS1K_9ScaleType4KindE0ELNS_15FloatRoundStyleE2ESJ_EENS1_15EpilogueDefaultEEEEEvvEEEEvNT_6ParamsE --------------------------
	.section	.nv.constant0._ZN7cutlass13device_kernelINS_4gemm6kernel13GemmUniversalIN4cute5tupleIJiiiiEEENS1_10collective13CollectiveMmaINS1_37MainloopSm90TmaGmmaWarpSpecializedFP8ILi11ENS5_IJNS4_1CILi1EEENSA_ILi4EEESB_EEENS1_32KernelTmaWarpSpecializedPingpongEEENS5_IJNSA_ILi64EEENSA_ILi256EEESG_EEENS_12float_e4m3_tENS5_IJlSB_lEEESJ_SK_NS4_8TiledMMAINS4_8MMA_AtomIJNS4_4SM904GMMA31MMA_64x256x32_F32E4M3E4M3_SS_TNILNSO_7ScaleInE1ELSQ_1EEEEEENS4_6LayoutINS5_IJSB_SB_SB_EEENS5_IJNSA_ILi0EEESV_SV_EEEEENS5_IJNS4_10UnderscoreESY_SY_EEEEENS4_23SM90_TMA_LOAD_MULTICASTENS4_14ComposedLayoutINS4_7SwizzleILi2ELi4ELi3EEENS4_18smem_ptr_flag_bitsILi8EEENST_INS5_IJNSA_ILi8EEESG_EEENS5_IJSG_SB_EEEEEEEvNS4_8identityENS4_13SM90_TMA_LOADES1B_vS1C_EENS_8epilogue10collective6detail29Sm90TmaWarpSpecializedAdapterINS1G_15DefaultEpilogueISJ_SK_SK_NS1F_6thread17LinearCombinationISJ_Li1EffLNS1K_9ScaleType4KindE0ELNS_15FloatRoundStyleE2ESJ_EENS1_15EpilogueDefaultEEEEEvvEEEEvNT_6ParamsE,"a",@progbits
	.sectionflags	@""
	.align	4
.nv.constant0._ZN7cutlass13device_kernelINS_4gemm6kernel13GemmUniversalIN4cute5tupleIJiiiiEEENS1_10collective13CollectiveMmaINS1_37MainloopSm90TmaGmmaWarpSpecializedFP8ILi11ENS5_IJNS4_1CILi1EEENSA_ILi4EEESB_EEENS1_32KernelTmaWarpSpecializedPingpongEEENS5_IJNSA_ILi64EEENSA_ILi256EEESG_EEENS_12float_e4m3_tENS5_IJlSB_lEEESJ_SK_NS4_8TiledMMAINS4_8MMA_AtomIJNS4_4SM904GMMA31MMA_64x256x32_F32E4M3E4M3_SS_TNILNSO_7ScaleInE1ELSQ_1EEEEEENS4_6LayoutINS5_IJSB_SB_SB_EEENS5_IJNSA_ILi0EEESV_SV_EEEEENS5_IJNS4_10UnderscoreESY_SY_EEEEENS4_23SM90_TMA_LOAD_MULTICASTENS4_14ComposedLayoutINS4_7SwizzleILi2ELi4ELi3EEENS4_18smem_ptr_flag_bitsILi8EEENST_INS5_IJNSA_ILi8EEESG_EEENS5_IJSG_SB_EEEEEEEvNS4_8identityENS4_13SM90_TMA_LOADES1B_vS1C_EENS_8epilogue10collective6detail29Sm90TmaWarpSpecializedAdapterINS1G_15DefaultEpilogueISJ_SK_SK_NS1F_6thread17LinearCombinationISJ_Li1EffLNS1K_9ScaleType4KindE0ELNS_15FloatRoundStyleE2ESJ_EENS1_15EpilogueDefaultEEEEEvvEEEEvNT_6ParamsE:
	.zero		1664


//--------------------- SYMBOLS --------------------------

	.type		.nv.reservedSmem.offset0,@object
	.size		.nv.reservedSmem.offset0,0x4
